//
// Generated by NVIDIA NVVM Compiler
//
// Compiler Build ID: CL-36424714
// Cuda compilation tools, release 13.0, V13.0.88
// Based on NVVM 20.0.0
//

.version 9.0
.target sm_100
.address_size 64

	// .globl	_Z16enhance_kernel16PKtPtiifffj

.visible .entry _Z16enhance_kernel16PKtPtiifffj(
	.param .u64 .ptr .align 1 _Z16enhance_kernel16PKtPtiifffj_param_0,
	.param .u64 .ptr .align 1 _Z16enhance_kernel16PKtPtiifffj_param_1,
	.param .u32 _Z16enhance_kernel16PKtPtiifffj_param_2,
	.param .u32 _Z16enhance_kernel16PKtPtiifffj_param_3,
	.param .f32 _Z16enhance_kernel16PKtPtiifffj_param_4,
	.param .f32 _Z16enhance_kernel16PKtPtiifffj_param_5,
	.param .f32 _Z16enhance_kernel16PKtPtiifffj_param_6,
	.param .u32 _Z16enhance_kernel16PKtPtiifffj_param_7
)
{
	.reg .pred 	%p<28>;
	.reg .b16 	%rs<29>;
	.reg .b32 	%r<79>;
	.reg .b32 	%f<155>;
	.reg .b64 	%rd<21>;

	ld.param.u64 	%rd4, [_Z16enhance_kernel16PKtPtiifffj_param_0];
	ld.param.u64 	%rd3, [_Z16enhance_kernel16PKtPtiifffj_param_1];
	ld.param.u32 	%r26, [_Z16enhance_kernel16PKtPtiifffj_param_2];
	ld.param.u32 	%r29, [_Z16enhance_kernel16PKtPtiifffj_param_3];
	ld.param.f32 	%f58, [_Z16enhance_kernel16PKtPtiifffj_param_4];
	ld.param.f32 	%f59, [_Z16enhance_kernel16PKtPtiifffj_param_5];
	ld.param.f32 	%f60, [_Z16enhance_kernel16PKtPtiifffj_param_6];
	ld.param.u32 	%r28, [_Z16enhance_kernel16PKtPtiifffj_param_7];
	cvta.to.global.u64 	%rd1, %rd4;
	mov.u32 	%r30, %ctaid.x;
	mov.u32 	%r31, %ntid.x;
	mov.u32 	%r32, %tid.x;
	mad.lo.s32 	%r1, %r30, %r31, %r32;
	mov.u32 	%r33, %ctaid.y;
	mov.u32 	%r34, %ntid.y;
	mov.u32 	%r35, %tid.y;
	mad.lo.s32 	%r36, %r33, %r34, %r35;
	setp.ge.s32 	%p3, %r1, %r26;
	setp.ge.s32 	%p4, %r36, %r29;
	or.pred  	%p5, %p3, %p4;
	@%p5 bra 	$L__BB0_22;
	mul.lo.s32 	%r3, %r26, %r36;
	add.s32 	%r38, %r3, %r1;
	shl.b32 	%r4, %r38, 2;
	mul.wide.s32 	%rd5, %r4, 2;
	add.s64 	%rd2, %rd1, %rd5;
	ld.global.u16 	%rs2, [%rd2];
	cvt.rn.f32.u16 	%f1, %rs2;
	ld.global.u16 	%rs3, [%rd2+2];
	cvt.rn.f32.u16 	%f2, %rs3;
	ld.global.u16 	%rs4, [%rd2+4];
	cvt.rn.f32.u16 	%f3, %rs4;
	ld.global.u16 	%rs1, [%rd2+6];
	setp.eq.s32 	%p6, %r36, 0;
	mov.b32 	%r72, 0;
	mov.f32 	%f134, 0f00000000;
	mov.f32 	%f135, %f134;
	mov.f32 	%f136, %f134;
	@%p6 bra 	$L__BB0_8;
	sub.s32 	%r5, %r3, %r26;
	setp.lt.s32 	%p7, %r1, 1;
	setp.gt.s32 	%p8, %r1, %r26;
	or.pred  	%p9, %p7, %p8;
	mov.b32 	%r72, 0;
	mov.f32 	%f134, 0f00000000;
	@%p9 bra 	$L__BB0_4;
	add.s32 	%r41, %r1, %r5;
	shl.b32 	%r42, %r41, 2;
	add.s32 	%r43, %r42, -4;
	mul.wide.s32 	%rd6, %r43, 2;
	add.s64 	%rd7, %rd1, %rd6;
	ld.global.u16 	%rs5, [%rd7];
	cvt.rn.f32.u16 	%f134, %rs5;
	ld.global.u16 	%rs6, [%rd7+2];
	cvt.rn.f32.u16 	%f135, %rs6;
	ld.global.u16 	%rs7, [%rd7+4];
	cvt.rn.f32.u16 	%f136, %rs7;
	mov.b32 	%r72, 1;
$L__BB0_4:
	setp.lt.s32 	%p10, %r1, 0;
	@%p10 bra 	$L__BB0_6;
	add.s32 	%r44, %r1, %r5;
	shl.b32 	%r45, %r44, 2;
	mul.wide.s32 	%rd8, %r45, 2;
	add.s64 	%rd9, %rd1, %rd8;
	ld.global.u16 	%rs8, [%rd9];
	cvt.rn.f32.u16 	%f63, %rs8;
	add.f32 	%f134, %f134, %f63;
	ld.global.u16 	%rs9, [%rd9+2];
	cvt.rn.f32.u16 	%f64, %rs9;
	add.f32 	%f135, %f135, %f64;
	ld.global.u16 	%rs10, [%rd9+4];
	cvt.rn.f32.u16 	%f65, %rs10;
	add.f32 	%f136, %f136, %f65;
	add.s32 	%r72, %r72, 1;
$L__BB0_6:
	add.s32 	%r9, %r1, 1;
	setp.lt.s32 	%p11, %r1, -1;
	setp.ge.s32 	%p12, %r9, %r26;
	or.pred  	%p13, %p11, %p12;
	@%p13 bra 	$L__BB0_8;
	add.s32 	%r46, %r9, %r5;
	shl.b32 	%r47, %r46, 2;
	mul.wide.s32 	%rd10, %r47, 2;
	add.s64 	%rd11, %rd1, %rd10;
	ld.global.u16 	%rs11, [%rd11];
	cvt.rn.f32.u16 	%f66, %rs11;
	add.f32 	%f134, %f134, %f66;
	ld.global.u16 	%rs12, [%rd11+2];
	cvt.rn.f32.u16 	%f67, %rs12;
	add.f32 	%f135, %f135, %f67;
	ld.global.u16 	%rs13, [%rd11+4];
	cvt.rn.f32.u16 	%f68, %rs13;
	add.f32 	%f136, %f136, %f68;
	add.s32 	%r72, %r72, 1;
$L__BB0_8:
	setp.lt.s32 	%p14, %r1, 1;
	setp.gt.s32 	%p15, %r1, %r26;
	or.pred  	%p1, %p14, %p15;
	@%p1 bra 	$L__BB0_10;
	ld.global.u16 	%rs14, [%rd2+-8];
	cvt.rn.f32.u16 	%f69, %rs14;
	add.f32 	%f134, %f134, %f69;
	ld.global.u16 	%rs15, [%rd2+-6];
	cvt.rn.f32.u16 	%f70, %rs15;
	add.f32 	%f135, %f135, %f70;
	ld.global.u16 	%rs16, [%rd2+-4];
	cvt.rn.f32.u16 	%f71, %rs16;
	add.f32 	%f136, %f136, %f71;
	add.s32 	%r72, %r72, 1;
$L__BB0_10:
	setp.lt.s32 	%p16, %r1, 0;
	@%p16 bra 	$L__BB0_12;
	add.f32 	%f134, %f134, %f1;
	add.f32 	%f135, %f135, %f2;
	add.f32 	%f136, %f136, %f3;
	add.s32 	%r72, %r72, 1;
$L__BB0_12:
	add.s32 	%r16, %r1, 1;
	setp.lt.s32 	%p17, %r1, -1;
	setp.ge.s32 	%p18, %r16, %r26;
	or.pred  	%p2, %p17, %p18;
	@%p2 bra 	$L__BB0_14;
	ld.global.u16 	%rs17, [%rd2+8];
	cvt.rn.f32.u16 	%f72, %rs17;
	add.f32 	%f134, %f134, %f72;
	ld.global.u16 	%rs18, [%rd2+10];
	cvt.rn.f32.u16 	%f73, %rs18;
	add.f32 	%f135, %f135, %f73;
	ld.global.u16 	%rs19, [%rd2+12];
	cvt.rn.f32.u16 	%f74, %rs19;
	add.f32 	%f136, %f136, %f74;
	add.s32 	%r72, %r72, 1;
$L__BB0_14:
	add.s32 	%r48, %r36, 1;
	setp.ge.u32 	%p19, %r48, %r29;
	@%p19 bra 	$L__BB0_21;
	add.s32 	%r19, %r3, %r26;
	@%p1 bra 	$L__BB0_17;
	add.s32 	%r49, %r1, %r19;
	shl.b32 	%r50, %r49, 2;
	add.s32 	%r51, %r50, -4;
	mul.wide.s32 	%rd12, %r51, 2;
	add.s64 	%rd13, %rd1, %rd12;
	ld.global.u16 	%rs20, [%rd13];
	cvt.rn.f32.u16 	%f75, %rs20;
	add.f32 	%f134, %f134, %f75;
	ld.global.u16 	%rs21, [%rd13+2];
	cvt.rn.f32.u16 	%f76, %rs21;
	add.f32 	%f135, %f135, %f76;
	ld.global.u16 	%rs22, [%rd13+4];
	cvt.rn.f32.u16 	%f77, %rs22;
	add.f32 	%f136, %f136, %f77;
	add.s32 	%r72, %r72, 1;
$L__BB0_17:
	setp.lt.s32 	%p20, %r1, 0;
	@%p20 bra 	$L__BB0_19;
	mul.wide.s32 	%rd14, %r26, 8;
	add.s64 	%rd15, %rd2, %rd14;
	ld.global.u16 	%rs23, [%rd15];
	cvt.rn.f32.u16 	%f78, %rs23;
	add.f32 	%f134, %f134, %f78;
	ld.global.u16 	%rs24, [%rd15+2];
	cvt.rn.f32.u16 	%f79, %rs24;
	add.f32 	%f135, %f135, %f79;
	ld.global.u16 	%rs25, [%rd15+4];
	cvt.rn.f32.u16 	%f80, %rs25;
	add.f32 	%f136, %f136, %f80;
	add.s32 	%r72, %r72, 1;
$L__BB0_19:
	@%p2 bra 	$L__BB0_21;
	add.s32 	%r52, %r16, %r19;
	shl.b32 	%r53, %r52, 2;
	mul.wide.s32 	%rd16, %r53, 2;
	add.s64 	%rd17, %rd1, %rd16;
	ld.global.u16 	%rs26, [%rd17];
	cvt.rn.f32.u16 	%f81, %rs26;
	add.f32 	%f134, %f134, %f81;
	ld.global.u16 	%rs27, [%rd17+2];
	cvt.rn.f32.u16 	%f82, %rs27;
	add.f32 	%f135, %f135, %f82;
	ld.global.u16 	%rs28, [%rd17+4];
	cvt.rn.f32.u16 	%f83, %rs28;
	add.f32 	%f136, %f136, %f83;
	add.s32 	%r72, %r72, 1;
$L__BB0_21:
	cvt.rn.f32.u16 	%f84, %rs1;
	max.u32 	%r54, %r72, 1;
	cvt.rn.f32.u32 	%f85, %r54;
	div.rn.f32 	%f86, %f134, %f85;
	div.rn.f32 	%f87, %f135, %f85;
	div.rn.f32 	%f88, %f136, %f85;
	sub.f32 	%f89, %f1, %f86;
	sub.f32 	%f90, %f2, %f87;
	sub.f32 	%f91, %f3, %f88;
	fma.rn.f32 	%f92, %f58, %f89, %f1;
	fma.rn.f32 	%f93, %f58, %f90, %f2;
	fma.rn.f32 	%f94, %f58, %f91, %f3;
	mul.f32 	%f95, %f93, 0f3F1645A2;
	fma.rn.f32 	%f96, %f92, 0f3E99096C, %f95;
	fma.rn.f32 	%f97, %f94, 0f3DE9AD43, %f96;
	sub.f32 	%f98, %f92, %f97;
	fma.rn.f32 	%f99, %f59, %f98, %f97;
	sub.f32 	%f100, %f93, %f97;
	fma.rn.f32 	%f101, %f59, %f100, %f97;
	sub.f32 	%f102, %f94, %f97;
	fma.rn.f32 	%f103, %f59, %f102, %f97;
	mul.lo.s32 	%r55, %r1, 73856093;
	mul.lo.s32 	%r56, %r36, 19349663;
	xor.b32  	%r57, %r55, %r56;
	xor.b32  	%r58, %r57, %r28;
	shl.b32 	%r59, %r58, 13;
	xor.b32  	%r60, %r59, %r58;
	shr.u32 	%r61, %r60, 17;
	xor.b32  	%r62, %r61, %r60;
	shl.b32 	%r63, %r62, 5;
	xor.b32  	%r64, %r63, %r62;
	and.b32  	%r65, %r64, 65535;
	cvt.rn.f32.u32 	%f104, %r65;
	div.rn.f32 	%f105, %f104, 0f477FFF00;
	add.f32 	%f106, %f105, 0fBF000000;
	mul.f32 	%f107, %f60, %f106;
	add.f32 	%f108, %f107, %f99;
	fma.rn.f32 	%f109, %f107, 0f3F59999A, %f101;
	fma.rn.f32 	%f110, %f107, 0f3F333333, %f103;
	add.f32 	%f111, %f108, 0fC7000000;
	fma.rn.f32 	%f112, %f111, 0f3F828F5C, 0f47000000;
	add.f32 	%f113, %f109, 0fC7000000;
	fma.rn.f32 	%f114, %f113, 0f3F828F5C, 0f47000000;
	add.f32 	%f115, %f110, 0fC7000000;
	fma.rn.f32 	%f116, %f115, 0f3F828F5C, 0f47000000;
	setp.lt.f32 	%p21, %f112, 0f00000000;
	setp.gt.f32 	%p22, %f112, 0f477FFF00;
	selp.f32 	%f117, 0f477FFF00, %f112, %p22;
	setp.lt.f32 	%p23, %f114, 0f00000000;
	setp.gt.f32 	%p24, %f114, 0f477FFF00;
	selp.f32 	%f118, 0f477FFF00, %f114, %p24;
	setp.lt.f32 	%p25, %f116, 0f00000000;
	setp.gt.f32 	%p26, %f116, 0f477FFF00;
	selp.f32 	%f119, 0f477FFF00, %f116, %p26;
	setp.gt.f32 	%p27, %f84, 0f477FFF00;
	selp.f32 	%f120, 0f477FFF00, %f84, %p27;
	add.f32 	%f121, %f117, 0f3F000000;
	selp.f32 	%f122, 0f3F000000, %f121, %p21;
	cvt.rzi.u32.f32 	%r66, %f122;
	cvta.to.global.u64 	%rd18, %rd3;
	add.s64 	%rd20, %rd18, %rd5;
	st.global.u16 	[%rd20], %r66;
	add.f32 	%f123, %f118, 0f3F000000;
	selp.f32 	%f124, 0f3F000000, %f123, %p23;
	cvt.rzi.u32.f32 	%r67, %f124;
	st.global.u16 	[%rd20+2], %r67;
	add.f32 	%f125, %f119, 0f3F000000;
	selp.f32 	%f126, 0f3F000000, %f125, %p25;
	cvt.rzi.u32.f32 	%r68, %f126;
	st.global.u16 	[%rd20+4], %r68;
	add.f32 	%f127, %f120, 0f3F000000;
	cvt.rzi.u32.f32 	%r69, %f127;
	st.global.u16 	[%rd20+6], %r69;
$L__BB0_22:
	ret;

}


// ===== COMPILED SASS (sm_100) =====

	.target	sm_100

	.elftype	@"ET_EXEC"


//--------------------- .note.nv.tkinfo           --------------------------
	.section	.note.nv.tkinfo,"",@"SHT_NOTE"
	.sectionflags	@"SHF_NOTE_NV_TKINFO"
	.tkinfo
        /*0018*/ 	.word	0x00000002
        /*0030*/ 	.string	""
        /*0030*/ 	.string	"ptxas"
        /*0030*/ 	.string	"Cuda compilation tools, release 13.0, V13.0.88"
        /*0030*/ 	.string	"Build cuda_13.0.r13.0/compiler.36424714_0"
        /*0030*/ 	.string	"-arch sm_100 -m 64 "



//--------------------- .note.nv.cuinfo           --------------------------
	.section	.note.nv.cuinfo,"",@"SHT_NOTE"
	.sectionflags	@"SHF_NOTE_NV_CUINFO"
        /*0018*/ 	.short	0x0002
        /*001a*/ 	.short	0x0064
        /*001c*/ 	.short	0x0082
	.zero		2


//--------------------- .nv.info                  --------------------------
	.section	.nv.info,"",@"SHT_CUDA_INFO"
	.align	4


	//----- nvinfo : EIATTR_REGCOUNT
	.align		4
        /*0000*/ 	.byte	0x04, 0x2f
        /*0002*/ 	.short	(.L_1 - .L_0)
	.align		4
.L_0:
        /*0004*/ 	.word	index@(_Z16enhance_kernel16PKtPtiifffj)
        /*0008*/ 	.word	0x0000001f


	//----- nvinfo : EIATTR_FRAME_SIZE
	.align		4
.L_1:
        /*000c*/ 	.byte	0x04, 0x11
        /*000e*/ 	.short	(.L_3 - .L_2)
	.align		4
.L_2:
        /*0010*/ 	.word	index@($__internal_0_$__cuda_sm3x_div_rn_noftz_f32_slowpath)
        /*0014*/ 	.word	0x00000000


	//----- nvinfo : EIATTR_FRAME_SIZE
	.align		4
.L_3:
        /*0018*/ 	.byte	0x04, 0x11
        /*001a*/ 	.short	(.L_5 - .L_4)
	.align		4
.L_4:
        /*001c*/ 	.word	index@(_Z16enhance_kernel16PKtPtiifffj)
        /*0020*/ 	.word	0x00000000


	//----- nvinfo : EIATTR_MIN_STACK_SIZE
	.align		4
.L_5:
        /*0024*/ 	.byte	0x04, 0x12
        /*0026*/ 	.short	(.L_7 - .L_6)
	.align		4
.L_6:
        /*0028*/ 	.word	index@(_Z16enhance_kernel16PKtPtiifffj)
        /*002c*/ 	.word	0x00000000
.L_7:


//--------------------- .nv.compat                --------------------------
	.section	.nv.compat,"",@"SHT_CUDA_COMPAT_INFO"
	.align	4
        /*0000*/ 	.byte	0x02, 0x09, 0x00, 0x00, 0x02, 0x02, 0x01, 0x00, 0x02, 0x05, 0x05, 0x00, 0x03, 0x07, 0x01, 0x01
        /*0010*/ 	.byte	0x02, 0x03, 0x00, 0x00, 0x02, 0x06, 0x01, 0x00, 0x04, 0x0b, 0x08, 0x00, 0x01, 0x00, 0x00, 0x00
        /*0020*/ 	.byte	0x00, 0x00, 0x00, 0x00


//--------------------- .nv.info._Z16enhance_kernel16PKtPtiifffj --------------------------
	.section	.nv.info._Z16enhance_kernel16PKtPtiifffj,"",@"SHT_CUDA_INFO"
	.sectionflags	@""
	.align	4


	//----- nvinfo : EIATTR_CUDA_API_VERSION
	.align		4
        /*0000*/ 	.byte	0x04, 0x37
        /*0002*/ 	.short	(.L_9 - .L_8)
.L_8:
        /*0004*/ 	.word	0x00000082


	//----- nvinfo : EIATTR_KPARAM_INFO
	.align		4
.L_9:
        /*0008*/ 	.byte	0x04, 0x17
        /*000a*/ 	.short	(.L_11 - .L_10)
.L_10:
        /*000c*/ 	.word	0x00000000
        /*0010*/ 	.short	0x0007
        /*0012*/ 	.short	0x0024
        /*0014*/ 	.byte	0x00, 0xf0, 0x11, 0x00


	//----- nvinfo : EIATTR_KPARAM_INFO
	.align		4
.L_11:
        /*0018*/ 	.byte	0x04, 0x17
        /*001a*/ 	.short	(.L_13 - .L_12)
.L_12:
        /*001c*/ 	.word	0x00000000
        /*0020*/ 	.short	0x0006
        /*0022*/ 	.short	0x0020
        /*0024*/ 	.byte	0x00, 0xf0, 0x11, 0x00


	//----- nvinfo : EIATTR_KPARAM_INFO
	.align		4
.L_13:
        /*0028*/ 	.byte	0x04, 0x17
        /*002a*/ 	.short	(.L_15 - .L_14)
.L_14:
        /*002c*/ 	.word	0x00000000
        /*0030*/ 	.short	0x0005
        /*0032*/ 	.short	0x001c
        /*0034*/ 	.byte	0x00, 0xf0, 0x11, 0x00


	//----- nvinfo : EIATTR_KPARAM_INFO
	.align		4
.L_15:
        /*0038*/ 	.byte	0x04, 0x17
        /*003a*/ 	.short	(.L_17 - .L_16)
.L_16:
        /*003c*/ 	.word	0x00000000
        /*0040*/ 	.short	0x0004
        /*0042*/ 	.short	0x0018
        /*0044*/ 	.byte	0x00, 0xf0, 0x11, 0x00


	//----- nvinfo : EIATTR_KPARAM_INFO
	.align		4
.L_17:
        /*0048*/ 	.byte	0x04, 0x17
        /*004a*/ 	.short	(.L_19 - .L_18)
.L_18:
        /*004c*/ 	.word	0x00000000
        /*0050*/ 	.short	0x0003
        /*0052*/ 	.short	0x0014
        /*0054*/ 	.byte	0x00, 0xf0, 0x11, 0x00


	//----- nvinfo : EIATTR_KPARAM_INFO
	.align		4
.L_19:
        /*0058*/ 	.byte	0x04, 0x17
        /*005a*/ 	.short	(.L_21 - .L_20)
.L_20:
        /*005c*/ 	.word	0x00000000
        /*0060*/ 	.short	0x0002
        /*0062*/ 	.short	0x0010
        /*0064*/ 	.byte	0x00, 0xf0, 0x11, 0x00


	//----- nvinfo : EIATTR_KPARAM_INFO
	.align		4
.L_21:
        /*0068*/ 	.byte	0x04, 0x17
        /*006a*/ 	.short	(.L_23 - .L_22)
.L_22:
        /*006c*/ 	.word	0x00000000
        /*0070*/ 	.short	0x0001
        /*0072*/ 	.short	0x0008
        /*0074*/ 	.byte	0x00, 0xf5, 0x21, 0x00


	//----- nvinfo : EIATTR_KPARAM_INFO
	.align		4
.L_23:
        /*0078*/ 	.byte	0x04, 0x17
        /*007a*/ 	.short	(.L_25 - .L_24)
.L_24:
        /*007c*/ 	.word	0x00000000
        /*0080*/ 	.short	0x0000
        /*0082*/ 	.short	0x0000
        /*0084*/ 	.byte	0x00, 0xf5, 0x21, 0x00


	//----- nvinfo : EIATTR_SPARSE_MMA_MASK
	.align		4
.L_25:
        /*0088*/ 	.byte	0x03, 0x50
        /*008a*/ 	.short	0x0000


	//----- nvinfo : EIATTR_MAXREG_COUNT
	.align		4
        /*008c*/ 	.byte	0x03, 0x1b
        /*008e*/ 	.short	0x00ff


	//----- nvinfo : EIATTR_MERCURY_ISA_VERSION
	.align		4
        /*0090*/ 	.byte	0x03, 0x5f
        /*0092*/ 	.short	0x0101


	//----- nvinfo : EIATTR_VRC_CTA_INIT_COUNT
	.align		4
        /*0094*/ 	.byte	0x02, 0x4a
	.zero		1
	.zero		1


	//----- nvinfo : EIATTR_EXIT_INSTR_OFFSETS
	.align		4
        /*0098*/ 	.byte	0x04, 0x1c
        /*009a*/ 	.short	(.L_27 - .L_26)


	//   ....[0]....
.L_26:
        /*009c*/ 	.word	0x000000c0


	//   ....[1]....
        /*00a0*/ 	.word	0x00001190


	//----- nvinfo : EIATTR_CRS_STACK_SIZE
	.align		4
.L_27:
        /*00a4*/ 	.byte	0x04, 0x1e
        /*00a6*/ 	.short	(.L_29 - .L_28)
.L_28:
        /*00a8*/ 	.word	0x00000000


	//----- nvinfo : EIATTR_CBANK_PARAM_SIZE
	.align		4
.L_29:
        /*00ac*/ 	.byte	0x03, 0x19
        /*00ae*/ 	.short	0x0028


	//----- nvinfo : EIATTR_PARAM_CBANK
	.align		4
        /*00b0*/ 	.byte	0x04, 0x0a
        /*00b2*/ 	.short	(.L_31 - .L_30)
	.align		4
.L_30:
        /*00b4*/ 	.word	index@(.nv.constant0._Z16enhance_kernel16PKtPtiifffj)
        /*00b8*/ 	.short	0x0380
        /*00ba*/ 	.short	0x0028


	//----- nvinfo : EIATTR_SW_WAR
	.align		4
.L_31:
        /*00bc*/ 	.byte	0x04, 0x36
        /*00be*/ 	.short	(.L_33 - .L_32)
.L_32:
        /*00c0*/ 	.word	0x00000008
.L_33:


//--------------------- .nv.callgraph             --------------------------
	.section	.nv.callgraph,"",@"SHT_CUDA_CALLGRAPH"
	.align	4
	.sectionentsize	8
	.align		4
        /*0000*/ 	.word	0x00000000
	.align		4
        /*0004*/ 	.word	0xffffffff
	.align		4
        /*0008*/ 	.word	0x00000000
	.align		4
        /*000c*/ 	.word	0xfffffffe
	.align		4
        /*0010*/ 	.word	0x00000000
	.align		4
        /*0014*/ 	.word	0xfffffffd
	.align		4
        /*0018*/ 	.word	0x00000000
	.align		4
        /*001c*/ 	.word	0xfffffffc


//--------------------- .text._Z16enhance_kernel16PKtPtiifffj --------------------------
	.section	.text._Z16enhance_kernel16PKtPtiifffj,"ax",@progbits
	.align	128
        .global         _Z16enhance_kernel16PKtPtiifffj
        .type           _Z16enhance_kernel16PKtPtiifffj,@function
        .size           _Z16enhance_kernel16PKtPtiifffj,(.L_x_26 - _Z16enhance_kernel16PKtPtiifffj)
        .other          _Z16enhance_kernel16PKtPtiifffj,@"STO_CUDA_ENTRY STV_DEFAULT"
_Z16enhance_kernel16PKtPtiifffj:
.text._Z16enhance_kernel16PKtPtiifffj:
[----:B------:R-:W-:Y:S01]  /*0000*/  LDC R1, c[0x0][0x37c] ;  /* 0x0000df00ff017b82 */ /* 0x000fe20000000800 */
[----:B------:R-:W0:Y:S07]  /*0010*/  S2R R2, SR_TID.Y ;  /* 0x0000000000027919 */ /* 0x000e2e0000002200 */
[----:B------:R-:W1:Y:S01]  /*0020*/  LDC R15, c[0x0][0x360] ;  /* 0x0000d800ff0f7b82 */ /* 0x000e620000000800 */
[----:B------:R-:W1:Y:S07]  /*0030*/  S2R R0, SR_TID.X ;  /* 0x0000000000007919 */ /* 0x000e6e0000002100 */
[----:B------:R-:W0:Y:S08]  /*0040*/  S2UR UR5, SR_CTAID.Y ;  /* 0x00000000000579c3 */ /* 0x000e300000002600 */
[----:B------:R-:W0:Y:S08]  /*0050*/  LDC R13, c[0x0][0x364] ;  /* 0x0000d900ff0d7b82 */ /* 0x000e300000000800 */
[----:B------:R-:W1:Y:S08]  /*0060*/  S2UR UR4, SR_CTAID.X ;  /* 0x00000000000479c3 */ /* 0x000e700000002500 */
[----:B------:R-:W2:Y:S01]  /*0070*/  LDC.64 R8, c[0x0][0x390] ;  /* 0x0000e400ff087b82 */ /* 0x000ea20000000a00 */
[----:B0-----:R-:W-:-:S02]  /*0080*/  IMAD R13, R13, UR5, R2 ;  /* 0x000000050d0d7c24 */ /* 0x001fc4000f8e0202 */
[----:B-1----:R-:W-:-:S03]  /*0090*/  IMAD R15, R15, UR4, R0 ;  /* 0x000000040f0f7c24 */ /* 0x002fc6000f8e0200 */
[----:B--2---:R-:W-:-:S04]  /*00a0*/  ISETP.GE.AND P0, PT, R13, R9, PT ;  /* 0x000000090d00720c */ /* 0x004fc80003f06270 */
[----:B------:R-:W-:-:S13]  /*00b0*/  ISETP.GE.OR P0, PT, R15, R8, P0 ;  /* 0x000000080f00720c */ /* 0x000fda0000706670 */
[----:B------:R-:W-:Y:S05]  /*00c0*/  @P0 EXIT ;  /* 0x000000000000094d */ /* 0x000fea0003800000 */
[----:B------:R-:W0:Y:S01]  /*00d0*/  LDC.64 R2, c[0x0][0x380] ;  /* 0x0000e000ff027b82 */ /* 0x000e220000000a00 */
[----:B------:R-:W-:Y:S01]  /*00e0*/  ISETP.NE.AND P1, PT, R13, RZ, PT ;  /* 0x000000ff0d00720c */ /* 0x000fe20003f25270 */
[----:B------:R-:W-:Y:S01]  /*00f0*/  VIADD R21, R15, 0x1 ;  /* 0x000000010f157836 */ /* 0x000fe20000000000 */
[----:B------:R-:W1:Y:S01]  /*0100*/  LDCU.64 UR4, c[0x0][0x358] ;  /* 0x00006b00ff0477ac */ /* 0x000e620008000a00 */
[-C--:B------:R-:W-:Y:S01]  /*0110*/  IMAD R7, R13, R8.reuse, R15 ;  /* 0x000000080d077224 */ /* 0x080fe200078e020f */
[----:B------:R-:W-:Y:S01]  /*0120*/  BSSY.RECONVERGENT B0, `(.L_x_0) ;  /* 0x0000037000007945 */ /* 0x000fe20003800200 */
[----:B------:R-:W-:Y:S01]  /*0130*/  HFMA2 R0, -RZ, RZ, 0, 0 ;  /* 0x00000000ff007431 */ /* 0x000fe200000001ff */
[----:B------:R-:W-:Y:S01]  /*0140*/  ISETP.GE.AND P0, PT, R21, R8, PT ;  /* 0x000000081500720c */ /* 0x000fe20003f06270 */
[----:B------:R-:W-:Y:S01]  /*0150*/  IMAD.SHL.U32 R7, R7, 0x4, RZ ;  /* 0x0000000407077824 */ /* 0x000fe200078e00ff */
[----:B------:R-:W-:Y:S01]  /*0160*/  MOV R19, RZ ;  /* 0x000000ff00137202 */ /* 0x000fe20000000f00 */
[----:B------:R-:W-:Y:S01]  /*0170*/  IMAD.MOV.U32 R23, RZ, RZ, RZ ;  /* 0x000000ffff177224 */ /* 0x000fe200078e00ff */
[----:B------:R-:W-:Y:S01]  /*0180*/  ISETP.LT.OR P0, PT, R15, -0x1, P0 ;  /* 0xffffffff0f00780c */ /* 0x000fe20000701670 */
[----:B------:R-:W-:-:S02]  /*0190*/  IMAD.MOV.U32 R17, RZ, RZ, RZ ;  /* 0x000000ffff117224 */ /* 0x000fc400078e00ff */
[----:B0-----:R-:W-:Y:S01]  /*01a0*/  IMAD.WIDE R10, R7, 0x2, R2 ;  /* 0x00000002070a7825 */ /* 0x001fe200078e0202 */
[----:B-1----:R-:W-:Y:S09]  /*01b0*/  @!P1 BRA `(.L_x_1) ;  /* 0x0000000000b49947 */ /* 0x002ff20003800000 */
[CC--:B------:R-:W-:Y:S01]  /*01c0*/  ISETP.GT.AND P1, PT, R15.reuse, R8.reuse, PT ;  /* 0x000000080f00720c */ /* 0x0c0fe20003f24270 */
[C---:B------:R-:W-:Y:S01]  /*01d0*/  VIADD R23, R15.reuse, 0x1 ;  /* 0x000000010f177836 */ /* 0x040fe20000000000 */
[----:B------:R-:W-:Y:S01]  /*01e0*/  ISETP.GE.AND P3, PT, R15, RZ, PT ;  /* 0x000000ff0f00720c */ /* 0x000fe20003f66270 */
[-C--:B------:R-:W-:Y:S01]  /*01f0*/  IMAD R0, R13, R8.reuse, -R8 ;  /* 0x000000080d007224 */ /* 0x080fe200078e0a08 */
[----:B------:R-:W-:Y:S02]  /*0200*/  ISETP.LT.OR P1, PT, R15, 0x1, P1 ;  /* 0x000000010f00780c */ /* 0x000fe40000f21670 */
[----:B------:R-:W-:-:S04]  /*0210*/  ISETP.GE.AND P2, PT, R23, R8, PT ;  /* 0x000000081700720c */ /* 0x000fc80003f46270 */
[----:B------:R-:W-:-:S05]  /*0220*/  ISETP.LT.OR P2, PT, R15, -0x1, P2 ;  /* 0xffffffff0f00780c */ /* 0x000fca0001741670 */
[C---:B------:R-:W-:Y:S02]  /*0230*/  @P3 IADD3 R5, PT, PT, R15.reuse, R0, RZ ;  /* 0x000000000f053210 */ /* 0x040fe40007ffe0ff */
[----:B------:R-:W-:-:S03]  /*0240*/  @!P1 IMAD.IADD R4, R15, 0x1, R0 ;  /* 0x000000010f049824 */ /* 0x000fc600078e0200 */
[----:B------:R-:W-:Y:S02]  /*0250*/  @P3 IMAD.SHL.U32 R5, R5, 0x4, RZ ;  /* 0x0000000405053824 */ /* 0x000fe400078e00ff */
[----:B------:R-:W-:Y:S01]  /*0260*/  @!P1 LEA R25, R4, 0xfffffffc, 0x2 ;  /* 0xfffffffc04199811 */ /* 0x000fe200078e10ff */
[----:B------:R-:W-:Y:S02]  /*0270*/  @!P2 IMAD.IADD R0, R0, 0x1, R23 ;  /* 0x000000010000a824 */ /* 0x000fe400078e0217 */
[----:B------:R-:W-:-:S03]  /*0280*/  @P3 IMAD.WIDE R4, R5, 0x2, R2 ;  /* 0x0000000205043825 */ /* 0x000fc600078e0202 */
[----:B------:R-:W-:Y:S01]  /*0290*/  @!P2 SHF.L.U32 R27, R0, 0x2, RZ ;  /* 0x00000002001ba819 */ /* 0x000fe200000006ff */
[--C-:B------:R-:W-:Y:S01]  /*02a0*/  @!P1 IMAD.WIDE R24, R25, 0x2, R2.reuse ;  /* 0x0000000219189825 */ /* 0x100fe200078e0202 */
[----:B------:R-:W2:Y:S04]  /*02b0*/  @P3 LDG.E.U16 R0, desc[UR4][R4.64+0x2] ;  /* 0x0000020404003981 */ /* 0x000ea8000c1e1500 */
[----:B------:R-:W3:Y:S01]  /*02c0*/  @!P1 LDG.E.U16 R6, desc[UR4][R24.64] ;  /* 0x0000000418069981 */ /* 0x000ee2000c1e1500 */
[----:B------:R-:W-:-:S03]  /*02d0*/  @!P2 IMAD.WIDE R26, R27, 0x2, R2 ;  /* 0x000000021b1aa825 */ /* 0x000fc600078e0202 */
[----:B------:R-:W4:Y:S04]  /*02e0*/  @!P1 LDG.E.U16 R28, desc[UR4][R24.64+0x2] ;  /* 0x00000204181c9981 */ /* 0x000f28000c1e1500 */
[----:B------:R-:W5:Y:S04]  /*02f0*/  @P3 LDG.E.U16 R14, desc[UR4][R4.64] ;  /* 0x00000004040e3981 */ /* 0x000f68000c1e1500 */
[----:B------:R-:W5:Y:S04]  /*0300*/  @!P1 LDG.E.U16 R12, desc[UR4][R24.64+0x4] ;  /* 0x00000404180c9981 */ /* 0x000f68000c1e1500 */
[----:B------:R-:W5:Y:S04]  /*0310*/  @P3 LDG.E.U16 R16, desc[UR4][R4.64+0x4] ;  /* 0x0000040404103981 */ /* 0x000f68000c1e1500 */
[----:B------:R-:W5:Y:S04]  /*0320*/  @!P2 LDG.E.U16 R18, desc[UR4][R26.64] ;  /* 0x000000041a12a981 */ /* 0x000f68000c1e1500 */
[----:B------:R-:W5:Y:S04]  /*0330*/  @!P2 LDG.E.U16 R20, desc[UR4][R26.64+0x2] ;  /* 0x000002041a14a981 */ /* 0x000f68000c1e1500 */
[----:B------:R-:W5:Y:S01]  /*0340*/  @!P2 LDG.E.U16 R22, desc[UR4][R26.64+0x4] ;  /* 0x000004041a16a981 */ /* 0x000f62000c1e1500 */
[----:B------:R-:W-:Y:S01]  /*0350*/  IMAD.MOV.U32 R23, RZ, RZ, RZ ;  /* 0x000000ffff177224 */ /* 0x000fe200078e00ff */
[----:B---3--:R-:W-:-:S02]  /*0360*/  @!P1 I2FP.F32.U32 R23, R6 ;  /* 0x0000000600179245 */ /* 0x008fc40000201000 */
[----:B--2---:R-:W-:Y:S01]  /*0370*/  @P3 I2FP.F32.U32 R6, R0 ;  /* 0x0000000000063245 */ /* 0x004fe20000201000 */
[----:B------:R-:W-:Y:S01]  /*0380*/  IMAD.MOV.U32 R0, RZ, RZ, RZ ;  /* 0x000000ffff007224 */ /* 0x000fe200078e00ff */
[----:B----4-:R-:W-:Y:S02]  /*0390*/  @!P1 I2FP.F32.U32 R17, R28 ;  /* 0x0000001c00119245 */ /* 0x010fe40000201000 */
[----:B------:R-:W-:Y:S02]  /*03a0*/  @!P1 MOV R0, 0x1 ;  /* 0x0000000100009802 */ /* 0x000fe40000000f00 */
[----:B-----5:R-:W-:Y:S02]  /*03b0*/  @P3 I2FP.F32.U32 R14, R14 ;  /* 0x0000000e000e3245 */ /* 0x020fe40000201000 */
[----:B------:R-:W-:Y:S02]  /*03c0*/  @!P1 I2FP.F32.U32 R19, R12 ;  /* 0x0000000c00139245 */ /* 0x000fe40000201000 */
[----:B------:R-:W-:Y:S01]  /*03d0*/  @P3 I2FP.F32.U32 R16, R16 ;  /* 0x0000001000103245 */ /* 0x000fe20000201000 */
[----:B------:R-:W-:Y:S01]  /*03e0*/  @P3 FADD R23, R23, R14 ;  /* 0x0000000e17173221 */ /* 0x000fe20000000000 */
[----:B------:R-:W-:Y:S01]  /*03f0*/  @P3 FADD R17, R17, R6 ;  /* 0x0000000611113221 */ /* 0x000fe20000000000 */
[----:B------:R-:W-:Y:S01]  /*0400*/  @P3 VIADD R0, R0, 0x1 ;  /* 0x0000000100003836 */ /* 0x000fe20000000000 */
[----:B------:R-:W-:Y:S01]  /*0410*/  @!P2 I2FP.F32.U32 R18, R18 ;  /* 0x000000120012a245 */ /* 0x000fe20000201000 */
[----:B------:R-:W-:Y:S01]  /*0420*/  @P3 FADD R19, R19, R16 ;  /* 0x0000001013133221 */ /* 0x000fe20000000000 */
[----:B------:R-:W-:-:S02]  /*0430*/  @!P2 I2FP.F32.U32 R20, R20 ;  /* 0x000000140014a245 */ /* 0x000fc40000201000 */
[----:B------:R-:W-:Y:S01]  /*0440*/  @!P2 I2FP.F32.U32 R22, R22 ;  /* 0x000000160016a245 */ /* 0x000fe20000201000 */
[----:B------:R-:W-:Y:S02]  /*0450*/  @!P2 FADD R23, R23, R18 ;  /* 0x000000121717a221 */ /* 0x000fe40000000000 */
[----:B------:R-:W-:Y:S01]  /*0460*/  @!P2 FADD R17, R17, R20 ;  /* 0x000000141111a221 */ /* 0x000fe20000000000 */
[----:B------:R-:W-:Y:S02]  /*0470*/  @!P2 VIADD R0, R0, 0x1 ;  /* 0x000000010000a836 */ /* 0x000fe40000000000 */
[----:B------:R-:W-:-:S07]  /*0480*/  @!P2 FADD R19, R19, R22 ;  /* 0x000000161313a221 */ /* 0x000fce0000000000 */
.L_x_1:
[----:B------:R-:W-:Y:S05]  /*0490*/  BSYNC.RECONVERGENT B0 ;  /* 0x0000000000007941 */ /* 0x000fea0003800200 */
.L_x_0:
[----:B------:R-:W2:Y:S04]  /*04a0*/  LDG.E.U16 R12, desc[UR4][R10.64] ;  /* 0x000000040a0c7981 */ /* 0x000ea8000c1e1500 */
[----:B------:R-:W3:Y:S04]  /*04b0*/  LDG.E.U16 R14, desc[UR4][R10.64+0x2] ;  /* 0x000002040a0e7981 */ /* 0x000ee8000c1e1500 */
[----:B------:R-:W4:Y:S04]  /*04c0*/  LDG.E.U16 R16, desc[UR4][R10.64+0x4] ;  /* 0x000004040a107981 */ /* 0x000f28000c1e1500 */
[----:B------:R-:W4:Y:S04]  /*04d0*/  @!P0 LDG.E.U16 R4, desc[UR4][R10.64+0x8] ;  /* 0x000008040a048981 */ /* 0x000f28000c1e1500 */
[----:B------:R-:W4:Y:S04]  /*04e0*/  @!P0 LDG.E.U16 R5, desc[UR4][R10.64+0xa] ;  /* 0x00000a040a058981 */ /* 0x000f28000c1e1500 */
[----:B------:R-:W4:Y:S04]  /*04f0*/  @!P0 LDG.E.U16 R18, desc[UR4][R10.64+0xc] ;  /* 0x00000c040a128981 */ /* 0x000f28000c1e1500 */
[----:B------:R0:W5:Y:S01]  /*0500*/  LDG.E.U16 R6, desc[UR4][R10.64+0x6] ;  /* 0x000006040a067981 */ /* 0x000162000c1e1500 */
[----:B------:R-:W-:Y:S01]  /*0510*/  ISETP.GT.AND P1, PT, R15, R8, PT ;  /* 0x000000080f00720c */ /* 0x000fe20003f24270 */
[----:B------:R-:W-:Y:S01]  /*0520*/  BSSY.RECONVERGENT B0, `(.L_x_2) ;  /* 0x0000016000007945 */ /* 0x000fe20003800200 */
[----:B------:R-:W-:-:S02]  /*0530*/  IADD3 R20, PT, PT, R13, 0x1, RZ ;  /* 0x000000010d147810 */ /* 0x000fc40007ffe0ff */
[C---:B------:R-:W-:Y:S02]  /*0540*/  ISETP.LT.OR P1, PT, R15.reuse, 0x1, P1 ;  /* 0x000000010f00780c */ /* 0x040fe40000f21670 */
[----:B------:R-:W-:Y:S02]  /*0550*/  ISETP.GE.U32.AND P2, PT, R20, R9, PT ;  /* 0x000000091400720c */ /* 0x000fe40003f46070 */
[----:B------:R-:W-:Y:S02]  /*0560*/  ISETP.GE.AND P3, PT, R15, RZ, PT ;  /* 0x000000ff0f00720c */ /* 0x000fe40003f66270 */
[----:B--2---:R-:W-:Y:S02]  /*0570*/  I2FP.F32.U32 R12, R12 ;  /* 0x0000000c000c7245 */ /* 0x004fe40000201000 */
[----:B---3--:R-:W-:Y:S02]  /*0580*/  I2FP.F32.U32 R14, R14 ;  /* 0x0000000e000e7245 */ /* 0x008fe40000201000 */
[----:B----4-:R-:W-:-:S02]  /*0590*/  I2FP.F32.U32 R16, R16 ;  /* 0x0000001000107245 */ /* 0x010fc40000201000 */
[----:B------:R-:W-:Y:S02]  /*05a0*/  @!P0 I2FP.F32.U32 R22, R4 ;  /* 0x0000000400168245 */ /* 0x000fe40000201000 */
[----:B------:R-:W-:Y:S02]  /*05b0*/  @!P0 I2FP.F32.U32 R24, R5 ;  /* 0x0000000500188245 */ /* 0x000fe40000201000 */
[----:B------:R-:W-:Y:S01]  /*05c0*/  @!P0 I2FP.F32.U32 R26, R18 ;  /* 0x00000012001a8245 */ /* 0x000fe20000201000 */
[----:B0-----:R-:W-:Y:S06]  /*05d0*/  @P1 BRA `(.L_x_3) ;  /* 0x0000000000281947 */ /* 0x001fec0003800000 */
[----:B------:R-:W2:Y:S04]  /*05e0*/  LDG.E.U16 R4, desc[UR4][R10.64+-0x8] ;  /* 0xfffff8040a047981 */ /* 0x000ea8000c1e1500 */
[----:B------:R-:W3:Y:S04]  /*05f0*/  LDG.E.U16 R5, desc[UR4][R10.64+-0x6] ;  /* 0xfffffa040a057981 */ /* 0x000ee8000c1e1500 */
[----:B------:R-:W4:Y:S01]  /*0600*/  LDG.E.U16 R9, desc[UR4][R10.64+-0x4] ;  /* 0xfffffc040a097981 */ /* 0x000f22000c1e1500 */
[----:B------:R-:W-:Y:S01]  /*0610*/  VIADD R0, R0, 0x1 ;  /* 0x0000000100007836 */ /* 0x000fe20000000000 */
[----:B--2---:R-:W-:-:S02]  /*0620*/  I2FP.F32.U32 R4, R4 ;  /* 0x0000000400047245 */ /* 0x004fc40000201000 */
[----:B---3--:R-:W-:-:S03]  /*0630*/  I2FP.F32.U32 R18, R5 ;  /* 0x0000000500127245 */ /* 0x008fc60000201000 */
[----:B------:R-:W-:Y:S01]  /*0640*/  FADD R23, R23, R4 ;  /* 0x0000000417177221 */ /* 0x000fe20000000000 */
[----:B----4-:R-:W-:Y:S01]  /*0650*/  I2FP.F32.U32 R20, R9 ;  /* 0x0000000900147245 */ /* 0x010fe20000201000 */
[----:B------:R-:W-:-:S04]  /*0660*/  FADD R17, R17, R18 ;  /* 0x0000001211117221 */ /* 0x000fc80000000000 */
[----:B------:R-:W-:-:S07]  /*0670*/  FADD R19, R19, R20 ;  /* 0x0000001413137221 */ /* 0x000fce0000000000 */
.L_x_3:
[----:B------:R-:W-:Y:S05]  /*0680*/  BSYNC.RECONVERGENT B0 ;  /* 0x0000000000007941 */ /* 0x000fea0003800200 */
.L_x_2:
[----:B------:R-:W-:Y:S02]  /*0690*/  @P3 VIADD R0, R0, 0x1 ;  /* 0x0000000100003836 */ /* 0x000fe40000000000 */
[----:B------:R-:W-:Y:S01]  /*06a0*/  @P3 FADD R23, R12, R23 ;  /* 0x000000170c173221 */ /* 0x000fe20000000000 */
[----:B------:R-:W-:Y:S01]  /*06b0*/  @P3 FADD R17, R14, R17 ;  /* 0x000000110e113221 */ /* 0x000fe20000000000 */
[----:B------:R-:W-:Y:S01]  /*06c0*/  @P3 FADD R19, R16, R19 ;  /* 0x0000001310133221 */ /* 0x000fe20000000000 */
[----:B------:R-:W-:Y:S01]  /*06d0*/  BSSY.RECONVERGENT B0, `(.L_x_4) ;  /* 0x000002c000007945 */ /* 0x000fe20003800200 */
[----:B------:R-:W-:Y:S01]  /*06e0*/  @!P0 FADD R23, R23, R22 ;  /* 0x0000001617178221 */ /* 0x000fe20000000000 */
[----:B------:R-:W-:Y:S01]  /*06f0*/  @!P0 FADD R17, R17, R24 ;  /* 0x0000001811118221 */ /* 0x000fe20000000000 */
[----:B------:R-:W-:Y:S01]  /*0700*/  @!P0 FADD R19, R19, R26 ;  /* 0x0000001a13138221 */ /* 0x000fe20000000000 */
[----:B------:R-:W-:Y:S01]  /*0710*/  @!P0 IADD3 R0, PT, PT, R0, 0x1, RZ ;  /* 0x0000000100008810 */ /* 0x000fe20007ffe0ff */
[----:B------:R-:W-:Y:S06]  /*0720*/  @P2 BRA `(.L_x_5) ;  /* 0x0000000000982947 */ /* 0x000fec0003800000 */
[----:B------:R-:W-:Y:S02]  /*0730*/  IMAD R18, R13, R8, R8 ;  /* 0x000000080d127224 */ /* 0x000fe400078e0208 */
[----:B------:R-:W-:-:S04]  /*0740*/  @P3 IMAD.WIDE R8, R8, 0x8, R10 ;  /* 0x0000000808083825 */ /* 0x000fc800078e020a */
[----:B------:R-:W-:Y:S01]  /*0750*/  @!P1 IMAD.IADD R4, R15, 0x1, R18 ;  /* 0x000000010f049824 */ /* 0x000fe200078e0212 */
[----:B------:R-:W-:Y:S01]  /*0760*/  @!P0 IADD3 R18, PT, PT, R21, R18, RZ ;  /* 0x0000001215128210 */ /* 0x000fe20007ffe0ff */
[----:B------:R-:W2:Y:S03]  /*0770*/  @P3 LDG.E.U16 R20, desc[UR4][R8.64] ;  /* 0x0000000408143981 */ /* 0x000ea6000c1e1500 */
[----:B------:R-:W-:Y:S01]  /*0780*/  @!P1 LEA R5, R4, 0xfffffffc, 0x2 ;  /* 0xfffffffc04059811 */ /* 0x000fe200078e10ff */
[----:B------:R-:W-:Y:S01]  /*0790*/  @!P0 IMAD.SHL.U32 R25, R18, 0x4, RZ ;  /* 0x0000000412198824 */ /* 0x000fe200078e00ff */
[----:B------:R-:W3:Y:S03]  /*07a0*/  @P3 LDG.E.U16 R24, desc[UR4][R8.64+0x4] ;  /* 0x0000040408183981 */ /* 0x000ee6000c1e1500 */
[--C-:B------:R-:W-:Y:S01]  /*07b0*/  @!P1 IMAD.WIDE R4, R5, 0x2, R2.reuse ;  /* 0x0000000205049825 */ /* 0x100fe200078e0202 */
[----:B------:R-:W4:Y:S04]  /*07c0*/  @P3 LDG.E.U16 R18, desc[UR4][R8.64+0x2] ;  /* 0x0000020408123981 */ /* 0x000f28000c1e1500 */
[----:B------:R-:W4:Y:S01]  /*07d0*/  @!P1 LDG.E.U16 R11, desc[UR4][R4.64] ;  /* 0x00000004040b9981 */ /* 0x000f22000c1e1500 */
[----:B------:R-:W-:-:S03]  /*07e0*/  @!P0 IMAD.WIDE R2, R25, 0x2, R2 ;  /* 0x0000000219028825 */ /* 0x000fc600078e0202 */
[----:B------:R-:W4:Y:S04]  /*07f0*/  @!P1 LDG.E.U16 R10, desc[UR4][R4.64+0x2] ;  /* 0x00000204040a9981 */ /* 0x000f28000c1e1500 */
[----:B------:R-:W4:Y:S04]  /*0800*/  @!P1 LDG.E.U16 R21, desc[UR4][R4.64+0x4] ;  /* 0x0000040404159981 */ /* 0x000f28000c1e1500 */
[----:B------:R-:W4:Y:S04]  /*0810*/  @!P0 LDG.E.U16 R25, desc[UR4][R2.64] ;  /* 0x0000000402198981 */ /* 0x000f28000c1e1500 */
[----:B------:R-:W4:Y:S04]  /*0820*/  @!P0 LDG.E.U16 R26, desc[UR4][R2.64+0x2] ;  /* 0x00000204021a8981 */ /* 0x000f28000c1e1500 */
[----:B------:R0:W4:Y:S01]  /*0830*/  @!P0 LDG.E.U16 R27, desc[UR4][R2.64+0x4] ;  /* 0x00000404021b8981 */ /* 0x000122000c1e1500 */
[----:B------:R-:W-:-:S05]  /*0840*/  @!P1 IADD3 R0, PT, PT, R0, 0x1, RZ ;  /* 0x0000000100009810 */ /* 0x000fca0007ffe0ff */
[----:B------:R-:W-:-:S05]  /*0850*/  @P3 VIADD R0, R0, 0x1 ;  /* 0x0000000100003836 */ /* 0x000fca0000000000 */
[----:B------:R-:W-:Y:S02]  /*0860*/  @!P0 IADD3 R0, PT, PT, R0, 0x1, RZ ;  /* 0x0000000100008810 */ /* 0x000fe40007ffe0ff */
[----:B--2---:R-:W-:Y:S02]  /*0870*/  @P3 I2FP.F32.U32 R20, R20 ;  /* 0x0000001400143245 */ /* 0x004fe40000201000 */
[----:B---3--:R-:W-:Y:S02]  /*0880*/  @P3 I2FP.F32.U32 R24, R24 ;  /* 0x0000001800183245 */ /* 0x008fe40000201000 */
[----:B----4-:R-:W-:Y:S02]  /*0890*/  @P3 I2FP.F32.U32 R18, R18 ;  /* 0x0000001200123245 */ /* 0x010fe40000201000 */
[----:B------:R-:W-:Y:S02]  /*08a0*/  @!P1 I2FP.F32.U32 R22, R11 ;  /* 0x0000000b00169245 */ /* 0x000fe40000201000 */
[----:B------:R-:W-:-:S02]  /*08b0*/  @!P1 I2FP.F32.U32 R10, R10 ;  /* 0x0000000a000a9245 */ /* 0x000fc40000201000 */
[----:B------:R-:W-:Y:S01]  /*08c0*/  @!P1 I2FP.F32.U32 R4, R21 ;  /* 0x0000001500049245 */ /* 0x000fe20000201000 */
[----:B------:R-:W-:Y:S02]  /*08d0*/  @!P1 FADD R23, R23, R22 ;  /* 0x0000001617179221 */ /* 0x000fe40000000000 */
[----:B------:R-:W-:Y:S02]  /*08e0*/  @!P1 FADD R17, R17, R10 ;  /* 0x0000000a11119221 */ /* 0x000fe40000000000 */
[----:B------:R-:W-:Y:S01]  /*08f0*/  @!P1 FADD R19, R19, R4 ;  /* 0x0000000413139221 */ /* 0x000fe20000000000 */
[----:B0-----:R-:W-:Y:S01]  /*0900*/  @!P0 I2FP.F32.U32 R2, R25 ;  /* 0x0000001900028245 */ /* 0x001fe20000201000 */
[----:B------:R-:W-:Y:S01]  /*0910*/  @P3 FADD R23, R23, R20 ;  /* 0x0000001417173221 */ /* 0x000fe20000000000 */
[----:B------:R-:W-:Y:S01]  /*0920*/  @!P0 I2FP.F32.U32 R26, R26 ;  /* 0x0000001a001a8245 */ /* 0x000fe20000201000 */
[----:B------:R-:W-:Y:S01]  /*0930*/  @P3 FADD R17, R17, R18 ;  /* 0x0000001211113221 */ /* 0x000fe20000000000 */
[----:B------:R-:W-:Y:S01]  /*0940*/  @P3 FADD R19, R19, R24 ;  /* 0x0000001813133221 */ /* 0x000fe20000000000 */
[----:B------:R-:W-:Y:S01]  /*0950*/  @!P0 I2FP.F32.U32 R4, R27 ;  /* 0x0000001b00048245 */ /* 0x000fe20000201000 */
[----:B------:R-:W-:Y:S01]  /*0960*/  @!P0 FADD R23, R23, R2 ;  /* 0x0000000217178221 */ /* 0x000fe20000000000 */
[----:B------:R-:W-:-:S03]  /*0970*/  @!P0 FADD R17, R17, R26 ;  /* 0x0000001a11118221 */ /* 0x000fc60000000000 */
[----:B------:R-:W-:-:S07]  /*0980*/  @!P0 FADD R19, R19, R4 ;  /* 0x0000000413138221 */ /* 0x000fce0000000000 */
.L_x_5:
[----:B------:R-:W-:Y:S05]  /*0990*/  BSYNC.RECONVERGENT B0 ;  /* 0x0000000000007941 */ /* 0x000fea0003800200 */
.L_x_4:
[----:B------:R-:W-:Y:S01]  /*09a0*/  VIMNMX.U32 R4, PT, PT, R0, 0x1, !PT ;  /* 0x0000000100047848 */ /* 0x000fe20007fe0000 */
[----:B------:R-:W-:Y:S03]  /*09b0*/  BSSY.RECONVERGENT B0, `(.L_x_6) ;  /* 0x000000f000007945 */ /* 0x000fe60003800200 */
[----:B------:R-:W-:-:S04]  /*09c0*/  I2FP.F32.U32 R4, R4 ;  /* 0x0000000400047245 */ /* 0x000fc80000201000 */
[----:B------:R-:W0:Y:S08]  /*09d0*/  MUFU.RCP R3, R4 ;  /* 0x0000000400037308 */ /* 0x000e300000001000 */
[----:B------:R-:W1:Y:S01]  /*09e0*/  FCHK P0, R23, R4 ;  /* 0x0000000417007302 */ /* 0x000e620000000000 */
[----:B0-----:R-:W-:-:S04]  /*09f0*/  FFMA R0, -R4, R3, 1 ;  /* 0x3f80000004007423 */ /* 0x001fc80000000103 */
[----:B------:R-:W-:-:S04]  /*0a00*/  FFMA R0, R3, R0, R3 ;  /* 0x0000000003007223 */ /* 0x000fc80000000003 */
[----:B------:R-:W-:-:S04]  /*0a10*/  FFMA R5, R0, R23, RZ ;  /* 0x0000001700057223 */ /* 0x000fc800000000ff */
[----:B------:R-:W-:-:S04]  /*0a20*/  FFMA R2, -R4, R5, R23 ;  /* 0x0000000504027223 */ /* 0x000fc80000000117 */
[----:B------:R-:W-:Y:S01]  /*0a30*/  FFMA R5, R0, R2, R5 ;  /* 0x0000000200057223 */ /* 0x000fe20000000005 */
[----:B-1----:R-:W-:Y:S06]  /*0a40*/  @!P0 BRA `(.L_x_7) ;  /* 0x0000000000148947 */ /* 0x002fec0003800000 */
[----:B------:R-:W-:Y:S01]  /*0a50*/  IMAD.MOV.U32 R0, RZ, RZ, R23 ;  /* 0x000000ffff007224 */ /* 0x000fe200078e0017 */
[----:B------:R-:W-:Y:S02]  /*0a60*/  MOV R3, R4 ;  /* 0x0000000400037202 */ /* 0x000fe40000000f00 */
[----:B------:R-:W-:-:S07]  /*0a70*/  MOV R2, 0xa90 ;  /* 0x00000a9000027802 */ /* 0x000fce0000000f00 */
[----:B-----5:R-:W-:Y:S05]  /*0a80*/  CALL.REL.NOINC `($__internal_0_$__cuda_sm3x_div_rn_noftz_f32_slowpath) ;  /* 0x0000000400c47944 */ /* 0x020fea0003c00000 */
[----:B------:R-:W-:-:S07]  /*0a90*/  IMAD.MOV.U32 R5, RZ, RZ, R0 ;  /* 0x000000ffff057224 */ /* 0x000fce00078e0000 */
.L_x_7:
[----:B------:R-:W-:Y:S05]  /*0aa0*/  BSYNC.RECONVERGENT B0 ;  /* 0x0000000000007941 */ /* 0x000fea0003800200 */
.L_x_6:
[----:B------:R-:W0:Y:S01]  /*0ab0*/  MUFU.RCP R3, R4 ;  /* 0x0000000400037308 */ /* 0x000e220000001000 */
[----:B------:R-:W-:Y:S07]  /*0ac0*/  BSSY.RECONVERGENT B0, `(.L_x_8) ;  /* 0x000000d000007945 */ /* 0x000fee0003800200 */
[----:B------:R-:W1:Y:S01]  /*0ad0*/  FCHK P0, R17, R4 ;  /* 0x0000000411007302 */ /* 0x000e620000000000 */
[----:B0-----:R-:W-:-:S04]  /*0ae0*/  FFMA R0, -R4, R3, 1 ;  /* 0x3f80000004007423 */ /* 0x001fc80000000103 */
[----:B------:R-:W-:-:S04]  /*0af0*/  FFMA R0, R3, R0, R3 ;  /* 0x0000000003007223 */ /* 0x000fc80000000003 */
[----:B------:R-:W-:-:S04]  /*0b00*/  FFMA R9, R0, R17, RZ ;  /* 0x0000001100097223 */ /* 0x000fc800000000ff */
[----:B------:R-:W-:-:S04]  /*0b10*/  FFMA R2, -R4, R9, R17 ;  /* 0x0000000904027223 */ /* 0x000fc80000000111 */
[----:B------:R-:W-:Y:S01]  /*0b20*/  FFMA R9, R0, R2, R9 ;  /* 0x0000000200097223 */ /* 0x000fe20000000009 */
[----:B-1----:R-:W-:Y:S06]  /*0b30*/  @!P0 BRA `(.L_x_9) ;  /* 0x0000000000148947 */ /* 0x002fec0003800000 */
[----:B------:R-:W-:Y:S01]  /*0b40*/  MOV R0, R17 ;  /* 0x0000001100007202 */ /* 0x000fe20000000f00 */
[----:B------:R-:W-:Y:S01]  /*0b50*/  IMAD.MOV.U32 R3, RZ, RZ, R4 ;  /* 0x000000ffff037224 */ /* 0x000fe200078e0004 */
[----:B------:R-:W-:-:S07]  /*0b60*/  MOV R2, 0xb80 ;  /* 0x00000b8000027802 */ /* 0x000fce0000000f00 */
[----:B-----5:R-:W-:Y:S05]  /*0b70*/  CALL.REL.NOINC `($__internal_0_$__cuda_sm3x_div_rn_noftz_f32_slowpath) ;  /* 0x0000000400887944 */ /* 0x020fea0003c00000 */
[----:B------:R-:W-:-:S07]  /*0b80*/  MOV R9, R0 ;  /* 0x0000000000097202 */ /* 0x000fce0000000f00 */
.L_x_9:
[----:B------:R-:W-:Y:S05]  /*0b90*/  BSYNC.RECONVERGENT B0 ;  /* 0x0000000000007941 */ /* 0x000fea0003800200 */
.L_x_8:
        /* <DEDUP_REMOVED lines=14> */
.L_x_11:
[----:B------:R-:W-:Y:S05]  /*0c80*/  BSYNC.RECONVERGENT B0 ;  /* 0x0000000000007941 */ /* 0x000fea0003800200 */
.L_x_10:
[----:B------:R-:W0:Y:S01]  /*0c90*/  LDCU UR6, c[0x0][0x3a4] ;  /* 0x00007480ff0677ac */ /* 0x000e220008000800 */
[----:B------:R-:W-:Y:S02]  /*0ca0*/  IMAD R15, R15, 0x466f45d, RZ ;  /* 0x0466f45d0f0f7824 */ /* 0x000fe400078e02ff */
[----:B------:R-:W-:Y:S01]  /*0cb0*/  FADD R9, R14, -R9 ;  /* 0x800000090e097221 */ /* 0x000fe20000000000 */
[----:B------:R-:W-:Y:S02]  /*0cc0*/  IMAD R0, R13, 0x127409f, RZ ;  /* 0x0127409f0d007824 */ /* 0x000fe400078e02ff */
[----:B------:R-:W-:Y:S01]  /*0cd0*/  FADD R5, R12, -R5 ;  /* 0x800000050c057221 */ /* 0x000fe20000000000 */
[----:B------:R-:W-:Y:S01]  /*0ce0*/  FADD R3, R16, -R3 ;  /* 0x8000000310037221 */ /* 0x000fe20000000000 */
[----:B------:R-:W-:Y:S01]  /*0cf0*/  IMAD.MOV.U32 R4, RZ, RZ, 0x477fff00 ;  /* 0x477fff00ff047424 */ /* 0x000fe200078e00ff */
[----:B------:R-:W-:Y:S01]  /*0d00*/  BSSY.RECONVERGENT B0, `(.L_x_12) ;  /* 0x0000023000007945 */ /* 0x000fe20003800200 */
[----:B-----5:R-:W-:-:S02]  /*0d10*/  I2FP.F32.U32 R6, R6 ;  /* 0x0000000600067245 */ /* 0x020fc40000201000 */
[----:B0-----:R-:W-:Y:S01]  /*0d20*/  LOP3.LUT R0, R15, UR6, R0, 0x96, !PT ;  /* 0x000000060f007c12 */ /* 0x001fe2000f8e9600 */
[----:B------:R-:W0:Y:S03]  /*0d30*/  LDCU.64 UR6, c[0x0][0x398] ;  /* 0x00007300ff0677ac */ /* 0x000e260008000a00 */
[----:B------:R-:W-:-:S04]  /*0d40*/  SHF.L.U32 R11, R0, 0xd, RZ ;  /* 0x0000000d000b7819 */ /* 0x000fc800000006ff */
[----:B------:R-:W-:-:S04]  /*0d50*/  LOP3.LUT R11, R11, R0, RZ, 0x3c, !PT ;  /* 0x000000000b0b7212 */ /* 0x000fc800078e3cff */
[----:B------:R-:W-:-:S04]  /*0d60*/  SHF.R.U32.HI R0, RZ, 0x11, R11 ;  /* 0x00000011ff007819 */ /* 0x000fc8000001160b */
[----:B------:R-:W-:Y:S01]  /*0d70*/  LOP3.LUT R0, R0, R11, RZ, 0x3c, !PT ;  /* 0x0000000b00007212 */ /* 0x000fe200078e3cff */
[----:B0-----:R-:W-:Y:S01]  /*0d80*/  FFMA R9, R9, UR6, R14 ;  /* 0x0000000609097c23 */ /* 0x001fe2000800000e */
[----:B------:R-:W-:-:S03]  /*0d90*/  FFMA R5, R5, UR6, R12 ;  /* 0x0000000605057c23 */ /* 0x000fc6000800000c */
[----:B------:R-:W-:Y:S02]  /*0da0*/  IMAD.SHL.U32 R11, R0, 0x20, RZ ;  /* 0x00000020000b7824 */ /* 0x000fe400078e00ff */
[----:B------:R-:W-:Y:S01]  /*0db0*/  FFMA R3, R3, UR6, R16 ;  /* 0x0000000603037c23 */ /* 0x000fe20008000010 */
[----:B------:R-:W-:Y:S02]  /*0dc0*/  FMUL R2, R9, 0.58700001239776611328 ;  /* 0x3f1645a209027820 */ /* 0x000fe40000400000 */
[----:B------:R-:W-:Y:S01]  /*0dd0*/  LOP3.LUT R0, R11, R0, RZ, 0x3c, !PT ;  /* 0x000000000b007212 */ /* 0x000fe200078e3cff */
[----:B------:R-:W-:Y:S02]  /*0de0*/  HFMA2 R11, -RZ, RZ, 0.46875, 7.62939453125e-06 ;  /* 0x37800080ff0b7431 */ /* 0x000fe400000001ff */
[----:B------:R-:W-:-:S03]  /*0df0*/  FFMA R2, R5, 0.29890000820159912109, R2 ;  /* 0x3e99096c05027823 */ /* 0x000fc60000000002 */
[----:B------:R-:W0:Y:S01]  /*0e00*/  I2F.U16 R0, R0 ;  /* 0x0000000000007306 */ /* 0x000e220000101000 */
[----:B------:R-:W-:Y:S01]  /*0e10*/  FFMA R2, R3, 0.1141000017523765564, R2 ;  /* 0x3de9ad4303027823 */ /* 0x000fe20000000002 */
[----:B------:R-:W-:-:S03]  /*0e20*/  FFMA R4, R11, -R4, 1 ;  /* 0x3f8000000b047423 */ /* 0x000fc60000000804 */
[--C-:B------:R-:W-:Y:S01]  /*0e30*/  FADD R5, R5, -R2.reuse ;  /* 0x8000000205057221 */ /* 0x100fe20000000000 */
[--C-:B------:R-:W-:Y:S01]  /*0e40*/  FADD R9, R9, -R2.reuse ;  /* 0x8000000209097221 */ /* 0x100fe20000000000 */
[--C-:B------:R-:W-:Y:S01]  /*0e50*/  FADD R3, R3, -R2.reuse ;  /* 0x8000000203037221 */ /* 0x100fe20000000000 */
[----:B------:R-:W-:Y:S01]  /*0e60*/  FFMA R11, R4, R11, 1.525902189314365387e-05 ;  /* 0x37800080040b7423 */ /* 0x000fe2000000000b */
[--C-:B------:R-:W-:Y:S01]  /*0e70*/  FFMA R4, R5, UR7, R2.reuse ;  /* 0x0000000705047c23 */ /* 0x100fe20008000002 */
[--C-:B------:R-:W-:Y:S01]  /*0e80*/  FFMA R5, R9, UR7, R2.reuse ;  /* 0x0000000709057c23 */ /* 0x100fe20008000002 */
[----:B------:R-:W-:Y:S01]  /*0e90*/  FFMA R9, R3, UR7, R2 ;  /* 0x0000000703097c23 */ /* 0x000fe20008000002 */
[----:B0-----:R-:W0:Y:S01]  /*0ea0*/  FCHK P0, R0, 65535 ;  /* 0x477fff0000007902 */ /* 0x001e220000000000 */
[----:B------:R-:W-:-:S04]  /*0eb0*/  FFMA R8, R0, R11, RZ ;  /* 0x0000000b00087223 */ /* 0x000fc800000000ff */
[----:B------:R-:W-:-:S04]  /*0ec0*/  FFMA R10, R8, -65535, R0 ;  /* 0xc77fff00080a7823 */ /* 0x000fc80000000000 */
[----:B------:R-:W-:Y:S01]  /*0ed0*/  FFMA R8, R11, R10, R8 ;  /* 0x0000000a0b087223 */ /* 0x000fe20000000008 */
[----:B0-----:R-:W-:Y:S06]  /*0ee0*/  @!P0 BRA `(.L_x_13) ;  /* 0x0000000000108947 */ /* 0x001fec0003800000 */
[----:B------:R-:W-:Y:S02]  /*0ef0*/  MOV R3, 0x477fff00 ;  /* 0x477fff0000037802 */ /* 0x000fe40000000f00 */
[----:B------:R-:W-:-:S07]  /*0f00*/  MOV R2, 0xf20 ;  /* 0x00000f2000027802 */ /* 0x000fce0000000f00 */
[----:B------:R-:W-:Y:S05]  /*0f10*/  CALL.REL.NOINC `($__internal_0_$__cuda_sm3x_div_rn_noftz_f32_slowpath) ;  /* 0x0000000000a07944 */ /* 0x000fea0003c00000 */
[----:B------:R-:W-:-:S07]  /*0f20*/  IMAD.MOV.U32 R8, RZ, RZ, R0 ;  /* 0x000000ffff087224 */ /* 0x000fce00078e0000 */
.L_x_13:
[----:B------:R-:W-:Y:S05]  /*0f30*/  BSYNC.RECONVERGENT B0 ;  /* 0x0000000000007941 */ /* 0x000fea0003800200 */
.L_x_12:
[----:B------:R-:W0:Y:S01]  /*0f40*/  LDCU UR6, c[0x0][0x3a0] ;  /* 0x00007400ff0677ac */ /* 0x000e220008000800 */
[----:B------:R-:W-:Y:S01]  /*0f50*/  FADD R8, R8, -0.5 ;  /* 0xbf00000008087421 */ /* 0x000fe20000000000 */
[----:B------:R-:W-:Y:S02]  /*0f60*/  MOV R2, 0x3f828f5c ;  /* 0x3f828f5c00027802 */ /* 0x000fe40000000f00 */
[----:B------:R-:W-:Y:S01]  /*0f70*/  FMNMX.NAN R6, R6, 65535, PT ;  /* 0x477fff0006067809 */ /* 0x000fe20003820000 */
[----:B0-----:R-:W-:-:S04]  /*0f80*/  FMUL R8, R8, UR6 ;  /* 0x0000000608087c20 */ /* 0x001fc80008400000 */
[----:B------:R-:W-:Y:S01]  /*0f90*/  FADD R4, R4, R8 ;  /* 0x0000000804047221 */ /* 0x000fe20000000000 */
[C---:B------:R-:W-:Y:S01]  /*0fa0*/  FFMA R5, R8.reuse, 0.85000002384185791016, R5 ;  /* 0x3f59999a08057823 */ /* 0x040fe20000000005 */
[----:B------:R-:W-:Y:S01]  /*0fb0*/  FFMA R9, R8, 0.69999998807907104492, R9 ;  /* 0x3f33333308097823 */ /* 0x000fe20000000009 */
[----:B------:R-:W-:Y:S01]  /*0fc0*/  FADD R8, R6, 0.5 ;  /* 0x3f00000006087421 */ /* 0x000fe20000000000 */
[----:B------:R-:W-:Y:S01]  /*0fd0*/  FADD R4, R4, -32768 ;  /* 0xc700000004047421 */ /* 0x000fe20000000000 */
[----:B------:R-:W-:Y:S01]  /*0fe0*/  FADD R5, R5, -32768 ;  /* 0xc700000005057421 */ /* 0x000fe20000000000 */
[----:B------:R-:W-:Y:S01]  /*0ff0*/  FADD R9, R9, -32768 ;  /* 0xc700000009097421 */ /* 0x000fe20000000000 */
[----:B------:R-:W0:Y:S01]  /*1000*/  F2I.U32.TRUNC.NTZ R13, R8 ;  /* 0x00000008000d7305 */ /* 0x000e22000020f000 */
[-C--:B------:R-:W-:Y:S01]  /*1010*/  FFMA R4, R4, R2.reuse, 32768 ;  /* 0x4700000004047423 */ /* 0x080fe20000000002 */
[-C--:B------:R-:W-:Y:S01]  /*1020*/  FFMA R5, R5, R2.reuse, 32768 ;  /* 0x4700000005057423 */ /* 0x080fe20000000002 */
[----:B------:R-:W-:-:S02]  /*1030*/  FFMA R9, R9, R2, 32768 ;  /* 0x4700000009097423 */ /* 0x000fc40000000002 */
[----:B------:R-:W1:Y:S01]  /*1040*/  LDC.64 R2, c[0x0][0x388] ;  /* 0x0000e200ff027b82 */ /* 0x000e620000000a00 */
[C---:B------:R-:W-:Y:S02]  /*1050*/  FMNMX.NAN R0, R4.reuse, 65535, PT ;  /* 0x477fff0004007809 */ /* 0x040fe40003820000 */
[----:B------:R-:W-:Y:S02]  /*1060*/  FSETP.GEU.AND P0, PT, R4, RZ, PT ;  /* 0x000000ff0400720b */ /* 0x000fe40003f0e000 */
[----:B------:R-:W-:Y:S01]  /*1070*/  FMNMX.NAN R4, R9, 65535, PT ;  /* 0x477fff0009047809 */ /* 0x000fe20003820000 */
[----:B------:R-:W-:Y:S01]  /*1080*/  FADD R6, R0, 0.5 ;  /* 0x3f00000000067421 */ /* 0x000fe20000000000 */
[----:B------:R-:W-:-:S03]  /*1090*/  FMNMX.NAN R0, R5, 65535, PT ;  /* 0x477fff0005007809 */ /* 0x000fc60003820000 */
[----:B------:R-:W-:Y:S01]  /*10a0*/  FADD R4, R4, 0.5 ;  /* 0x3f00000004047421 */ /* 0x000fe20000000000 */
[----:B------:R-:W-:Y:S01]  /*10b0*/  FSEL R6, R6, 0.5, P0 ;  /* 0x3f00000006067808 */ /* 0x000fe20000000000 */
[----:B------:R-:W-:Y:S01]  /*10c0*/  FADD R0, R0, 0.5 ;  /* 0x3f00000000007421 */ /* 0x000fe20000000000 */
[----:B------:R-:W-:Y:S02]  /*10d0*/  FSETP.GEU.AND P0, PT, R5, RZ, PT ;  /* 0x000000ff0500720b */ /* 0x000fe40003f0e000 */
[----:B------:R-:W2:Y:S02]  /*10e0*/  F2I.U32.TRUNC.NTZ R5, R6 ;  /* 0x0000000600057305 */ /* 0x000ea4000020f000 */
[----:B------:R-:W-:Y:S02]  /*10f0*/  FSEL R0, R0, 0.5, P0 ;  /* 0x3f00000000007808 */ /* 0x000fe40000000000 */
[----:B------:R-:W-:-:S04]  /*1100*/  FSETP.GEU.AND P0, PT, R9, RZ, PT ;  /* 0x000000ff0900720b */ /* 0x000fc80003f0e000 */
[----:B------:R-:W-:Y:S01]  /*1110*/  FSEL R4, R4, 0.5, P0 ;  /* 0x3f00000004047808 */ /* 0x000fe20000000000 */
[----:B------:R-:W3:Y:S01]  /*1120*/  F2I.U32.TRUNC.NTZ R9, R0 ;  /* 0x0000000000097305 */ /* 0x000ee2000020f000 */
[----:B-1----:R-:W-:-:S05]  /*1130*/  IMAD.WIDE R2, R7, 0x2, R2 ;  /* 0x0000000207027825 */ /* 0x002fca00078e0202 */
[----:B0-----:R-:W-:Y:S02]  /*1140*/  STG.E.U16 desc[UR4][R2.64+0x6], R13 ;  /* 0x0000060d02007986 */ /* 0x001fe4000c101504 */
[----:B------:R-:W0:Y:S02]  /*1150*/  F2I.U32.TRUNC.NTZ R11, R4 ;  /* 0x00000004000b7305 */ /* 0x000e24000020f000 */
[----:B--2---:R-:W-:Y:S04]  /*1160*/  STG.E.U16 desc[UR4][R2.64], R5 ;  /* 0x0000000502007986 */ /* 0x004fe8000c101504 */
[----:B---3--:R-:W-:Y:S04]  /*1170*/  STG.E.U16 desc[UR4][R2.64+0x2], R9 ;  /* 0x0000020902007986 */ /* 0x008fe8000c101504 */
[----:B0-----:R-:W-:Y:S01]  /*1180*/  STG.E.U16 desc[UR4][R2.64+0x4], R11 ;  /* 0x0000040b02007986 */ /* 0x001fe2000c101504 */
[----:B------:R-:W-:Y:S05]  /*1190*/  EXIT ;  /* 0x000000000000794d */ /* 0x000fea0003800000 */
        .weak           $__internal_0_$__cuda_sm3x_div_rn_noftz_f32_slowpath
        .type           $__internal_0_$__cuda_sm3x_div_rn_noftz_f32_slowpath,@function
        .size           $__internal_0_$__cuda_sm3x_div_rn_noftz_f32_slowpath,(.L_x_26 - $__internal_0_$__cuda_sm3x_div_rn_noftz_f32_slowpath)
$__internal_0_$__cuda_sm3x_div_rn_noftz_f32_slowpath:
[----:B------:R-:W-:Y:S01]  /*11a0*/  SHF.R.U32.HI R8, RZ, 0x17, R3 ;  /* 0x00000017ff087819 */ /* 0x000fe20000011603 */
[----:B------:R-:W-:Y:S01]  /*11b0*/  BSSY.RECONVERGENT B1, `(.L_x_14) ;  /* 0x0000062000017945 */ /* 0x000fe20003800200 */
[----:B------:R-:W-:Y:S02]  /*11c0*/  SHF.R.U32.HI R18, RZ, 0x17, R0 ;  /* 0x00000017ff127819 */ /* 0x000fe40000011600 */
[----:B------:R-:W-:Y:S02]  /*11d0*/  LOP3.LUT R8, R8, 0xff, RZ, 0xc0, !PT ;  /* 0x000000ff08087812 */ /* 0x000fe400078ec0ff */
[----:B------:R-:W-:-:S03]  /*11e0*/  LOP3.LUT R18, R18, 0xff, RZ, 0xc0, !PT ;  /* 0x000000ff12127812 */ /* 0x000fc600078ec0ff */
[----:B------:R-:W-:Y:S01]  /*11f0*/  VIADD R20, R8, 0xffffffff ;  /* 0xffffffff08147836 */ /* 0x000fe20000000000 */
[----:B------:R-:W-:-:S04]  /*1200*/  IADD3 R11, PT, PT, R18, -0x1, RZ ;  /* 0xffffffff120b7810 */ /* 0x000fc80007ffe0ff */
[----:B------:R-:W-:-:S04]  /*1210*/  ISETP.GT.U32.AND P0, PT, R20, 0xfd, PT ;  /* 0x000000fd1400780c */ /* 0x000fc80003f04070 */
[----:B------:R-:W-:-:S13]  /*1220*/  ISETP.GT.U32.OR P0, PT, R11, 0xfd, P0 ;  /* 0x000000fd0b00780c */ /* 0x000fda0000704470 */
[----:B------:R-:W-:Y:S01]  /*1230*/  @!P0 IMAD.MOV.U32 R10, RZ, RZ, RZ ;  /* 0x000000ffff0a8224 */ /* 0x000fe200078e00ff */
[----:B------:R-:W-:Y:S06]  /*1240*/  @!P0 BRA `(.L_x_15) ;  /* 0x00000000005c8947 */ /* 0x000fec0003800000 */
[----:B------:R-:W-:Y:S02]  /*1250*/  FSETP.GTU.FTZ.AND P0, PT, |R0|, +INF , PT ;  /* 0x7f8000000000780b */ /* 0x000fe40003f1c200 */
[----:B------:R-:W-:-:S04]  /*1260*/  FSETP.GTU.FTZ.AND P1, PT, |R3|, +INF , PT ;  /* 0x7f8000000300780b */ /* 0x000fc80003f3c200 */
[----:B------:R-:W-:-:S13]  /*1270*/  PLOP3.LUT P0, PT, P0, P1, PT, 0xf8, 0x8f ;  /* 0x00000000008f781c */ /* 0x000fda0000703f70 */
[----:B------:R-:W-:Y:S05]  /*1280*/  @P0 BRA `(.L_x_16) ;  /* 0x00000004004c0947 */ /* 0x000fea0003800000 */
[----:B------:R-:W-:-:S13]  /*1290*/  LOP3.LUT P0, RZ, R3, 0x7fffffff, R0, 0xc8, !PT ;  /* 0x7fffffff03ff7812 */ /* 0x000fda000780c800 */
[----:B------:R-:W-:Y:S05]  /*12a0*/  @!P0 BRA `(.L_x_17) ;  /* 0x00000004003c8947 */ /* 0x000fea0003800000 */
[C---:B------:R-:W-:Y:S02]  /*12b0*/  FSETP.NEU.FTZ.AND P1, PT, |R0|.reuse, +INF , PT ;  /* 0x7f8000000000780b */ /* 0x040fe40003f3d200 */
[----:B------:R-:W-:Y:S02]  /*12c0*/  FSETP.NEU.FTZ.AND P2, PT, |R3|, +INF , PT ;  /* 0x7f8000000300780b */ /* 0x000fe40003f5d200 */
[----:B------:R-:W-:-:S11]  /*12d0*/  FSETP.NEU.FTZ.AND P0, PT, |R0|, +INF , PT ;  /* 0x7f8000000000780b */ /* 0x000fd60003f1d200 */
[----:B------:R-:W-:Y:S05]  /*12e0*/  @!P2 BRA !P1, `(.L_x_17) ;  /* 0x00000004002ca947 */ /* 0x000fea0004800000 */
[----:B------:R-:W-:-:S04]  /*12f0*/  LOP3.LUT P1, RZ, R0, 0x7fffffff, RZ, 0xc0, !PT ;  /* 0x7fffffff00ff7812 */ /* 0x000fc8000782c0ff */
[----:B------:R-:W-:-:S13]  /*1300*/  PLOP3.LUT P1, PT, P2, P1, PT, 0x2f, 0xf2 ;  /* 0x0000000000f2781c */ /* 0x000fda0001722577 */
[----:B------:R-:W-:Y:S05]  /*1310*/  @P1 BRA `(.L_x_18) ;  /* 0x0000000400181947 */ /* 0x000fea0003800000 */
[----:B------:R-:W-:-:S04]  /*1320*/  LOP3.LUT P1, RZ, R3, 0x7fffffff, RZ, 0xc0, !PT ;  /* 0x7fffffff03ff7812 */ /* 0x000fc8000782c0ff */
[----:B------:R-:W-:-:S13]  /*1330*/  PLOP3.LUT P0, PT, P0, P1, PT, 0x2f, 0xf2 ;  /* 0x0000000000f2781c */ /* 0x000fda0000702577 */
[----:B------:R-:W-:Y:S05]  /*1340*/  @P0 BRA `(.L_x_19) ;  /* 0x0000000400000947 */ /* 0x000fea0003800000 */
[----:B------:R-:W-:Y:S02]  /*1350*/  ISETP.GE.AND P0, PT, R11, RZ, PT ;  /* 0x000000ff0b00720c */ /* 0x000fe40003f06270 */
[----:B------:R-:W-:-:S11]  /*1360*/  ISETP.GE.AND P1, PT, R20, RZ, PT ;  /* 0x000000ff1400720c */ /* 0x000fd60003f26270 */
[----:B------:R-:W-:Y:S01]  /*1370*/  @P0 MOV R10, RZ ;  /* 0x000000ff000a0202 */ /* 0x000fe20000000f00 */
[----:B------:R-:W-:Y:S02]  /*1380*/  @!P0 IMAD.MOV.U32 R10, RZ, RZ, -0x40 ;  /* 0xffffffc0ff0a8424 */ /* 0x000fe400078e00ff */
[----:B------:R-:W-:Y:S01]  /*1390*/  @!P0 FFMA R0, R0, 1.84467440737095516160e+19, RZ ;  /* 0x5f80000000008823 */ /* 0x000fe200000000ff */
[----:B------:R-:W-:Y:S02]  /*13a0*/  @!P1 FFMA R3, R3, 1.84467440737095516160e+19, RZ ;  /* 0x5f80000003039823 */ /* 0x000fe400000000ff */
[----:B------:R-:W-:-:S07]  /*13b0*/  @!P1 IADD3 R10, PT, PT, R10, 0x40, RZ ;  /* 0x000000400a0a9810 */ /* 0x000fce0007ffe0ff */
.L_x_15:
[----:B------:R-:W-:Y:S01]  /*13c0*/  LEA R20, R8, 0xc0800000, 0x17 ;  /* 0xc080000008147811 */ /* 0x000fe200078eb8ff */
[----:B------:R-:W-:Y:S04]  /*13d0*/  BSSY.RECONVERGENT B2, `(.L_x_20) ;  /* 0x0000036000027945 */ /* 0x000fe80003800200 */
[----:B------:R-:W-:Y:S01]  /*13e0*/  IMAD.IADD R20, R3, 0x1, -R20 ;  /* 0x0000000103147824 */ /* 0x000fe200078e0a14 */
[----:B------:R-:W-:-:S03]  /*13f0*/  IADD3 R3, PT, PT, R18, -0x7f, RZ ;  /* 0xffffff8112037810 */ /* 0x000fc60007ffe0ff */
[----:B------:R-:W0:Y:S01]  /*1400*/  MUFU.RCP R22, R20 ;  /* 0x0000001400167308 */ /* 0x000e220000001000 */
[----:B------:R-:W-:Y:S01]  /*1410*/  FADD.FTZ R11, -R20, -RZ ;  /* 0x800000ff140b7221 */ /* 0x000fe20000010100 */
[C---:B------:R-:W-:Y:S01]  /*1420*/  IMAD R0, R3.reuse, -0x800000, R0 ;  /* 0xff80000003007824 */ /* 0x040fe200078e0200 */
[----:B------:R-:W-:-:S05]  /*1430*/  IADD3 R23, PT, PT, R3, 0x7f, -R8 ;  /* 0x0000007f03177810 */ /* 0x000fca0007ffe808 */
[----:B------:R-:W-:Y:S02]  /*1440*/  IMAD.IADD R23, R23, 0x1, R10 ;  /* 0x0000000117177824 */ /* 0x000fe400078e020a */
[----:B0-----:R-:W-:-:S04]  /*1450*/  FFMA R21, R22, R11, 1 ;  /* 0x3f80000016157423 */ /* 0x001fc8000000000b */
[----:B------:R-:W-:-:S04]  /*1460*/  FFMA R21, R22, R21, R22 ;  /* 0x0000001516157223 */ /* 0x000fc80000000016 */
[----:B------:R-:W-:-:S04]  /*1470*/  FFMA R18, R0, R21, RZ ;  /* 0x0000001500127223 */ /* 0x000fc800000000ff */
[----:B------:R-:W-:-:S04]  /*1480*/  FFMA R22, R11, R18, R0 ;  /* 0x000000120b167223 */ /* 0x000fc80000000000 */
[----:B------:R-:W-:-:S04]  /*1490*/  FFMA R18, R21, R22, R18 ;  /* 0x0000001615127223 */ /* 0x000fc80000000012 */
[----:B------:R-:W-:-:S04]  /*14a0*/  FFMA R11, R11, R18, R0 ;  /* 0x000000120b0b7223 */ /* 0x000fc80000000000 */
[----:B------:R-:W-:-:S05]  /*14b0*/  FFMA R0, R21, R11, R18 ;  /* 0x0000000b15007223 */ /* 0x000fca0000000012 */
[----:B------:R-:W-:-:S04]  /*14c0*/  SHF.R.U32.HI R3, RZ, 0x17, R0 ;  /* 0x00000017ff037819 */ /* 0x000fc80000011600 */
[----:B------:R-:W-:-:S04]  /*14d0*/  LOP3.LUT R3, R3, 0xff, RZ, 0xc0, !PT ;  /* 0x000000ff03037812 */ /* 0x000fc800078ec0ff */
[----:B------:R-:W-:-:S05]  /*14e0*/  IADD3 R3, PT, PT, R3, R23, RZ ;  /* 0x0000001703037210 */ /* 0x000fca0007ffe0ff */
[----:B------:R-:W-:-:S05]  /*14f0*/  VIADD R8, R3, 0xffffffff ;  /* 0xffffffff03087836 */ /* 0x000fca0000000000 */
[----:B------:R-:W-:-:S13]  /*1500*/  ISETP.GE.U32.AND P0, PT, R8, 0xfe, PT ;  /* 0x000000fe0800780c */ /* 0x000fda0003f06070 */
[----:B------:R-:W-:Y:S05]  /*1510*/  @!P0 BRA `(.L_x_21) ;  /* 0x0000000000808947 */ /* 0x000fea0003800000 */
[----:B------:R-:W-:-:S13]  /*1520*/  ISETP.GT.AND P0, PT, R3, 0xfe, PT ;  /* 0x000000fe0300780c */ /* 0x000fda0003f04270 */
[----:B------:R-:W-:Y:S05]  /*1530*/  @P0 BRA `(.L_x_22) ;  /* 0x00000000006c0947 */ /* 0x000fea0003800000 */
[----:B------:R-:W-:-:S13]  /*1540*/  ISETP.GE.AND P0, PT, R3, 0x1, PT ;  /* 0x000000010300780c */ /* 0x000fda0003f06270 */
[----:B------:R-:W-:Y:S05]  /*1550*/  @P0 BRA `(.L_x_23) ;  /* 0x0000000000740947 */ /* 0x000fea0003800000 */
[----:B------:R-:W-:Y:S02]  /*1560*/  ISETP.GE.AND P0, PT, R3, -0x18, PT ;  /* 0xffffffe80300780c */ /* 0x000fe40003f06270 */
[----:B------:R-:W-:-:S11]  /*1570*/  LOP3.LUT R0, R0, 0x80000000, RZ, 0xc0, !PT ;  /* 0x8000000000007812 */ /* 0x000fd600078ec0ff */
[----:B------:R-:W-:Y:S05]  /*1580*/  @!P0 BRA `(.L_x_23) ;  /* 0x0000000000688947 */ /* 0x000fea0003800000 */
[-CC-:B------:R-:W-:Y:S01]  /*1590*/  FFMA.RZ R8, R21, R11.reuse, R18.reuse ;  /* 0x0000000b15087223 */ /* 0x180fe2000000c012 */
[C---:B------:R-:W-:Y:S02]  /*15a0*/  ISETP.NE.AND P2, PT, R3.reuse, RZ, PT ;  /* 0x000000ff0300720c */ /* 0x040fe40003f45270 */
[----:B------:R-:W-:Y:S02]  /*15b0*/  ISETP.NE.AND P1, PT, R3, RZ, PT ;  /* 0x000000ff0300720c */ /* 0x000fe40003f25270 */
[----:B------:R-:W-:Y:S01]  /*15c0*/  LOP3.LUT R10, R8, 0x7fffff, RZ, 0xc0, !PT ;  /* 0x007fffff080a7812 */ /* 0x000fe200078ec0ff */
[CCC-:B------:R-:W-:Y:S01]  /*15d0*/  FFMA.RP R8, R21.reuse, R11.reuse, R18.reuse ;  /* 0x0000000b15087223 */ /* 0x1c0fe20000008012 */
[----:B------:R-:W-:Y:S01]  /*15e0*/  FFMA.RM R11, R21, R11, R18 ;  /* 0x0000000b150b7223 */ /* 0x000fe20000004012 */
[----:B------:R-:W-:Y:S01]  /*15f0*/  IADD3 R21, PT, PT, R3, 0x20, RZ ;  /* 0x0000002003157810 */ /* 0x000fe20007ffe0ff */
[----:B------:R-:W-:Y:S01]  /*1600*/  IMAD.MOV R3, RZ, RZ, -R3 ;  /* 0x000000ffff037224 */ /* 0x000fe200078e0a03 */
[----:B------:R-:W-:-:S02]  /*1610*/  LOP3.LUT R10, R10, 0x800000, RZ, 0xfc, !PT ;  /* 0x008000000a0a7812 */ /* 0x000fc400078efcff */
[----:B------:R-:W-:Y:S02]  /*1620*/  FSETP.NEU.FTZ.AND P0, PT, R8, R11, PT ;  /* 0x0000000b0800720b */ /* 0x000fe40003f1d000 */
[----:B------:R-:W-:Y:S02]  /*1630*/  SHF.L.U32 R21, R10, R21, RZ ;  /* 0x000000150a157219 */ /* 0x000fe400000006ff */
[----:B------:R-:W-:Y:S02]  /*1640*/  SEL R3, R3, RZ, P2 ;  /* 0x000000ff03037207 */ /* 0x000fe40001000000 */
[----:B------:R-:W-:Y:S02]  /*1650*/  ISETP.NE.AND P1, PT, R21, RZ, P1 ;  /* 0x000000ff1500720c */ /* 0x000fe40000f25270 */
[----:B------:R-:W-:Y:S02]  /*1660*/  SHF.R.U32.HI R3, RZ, R3, R10 ;  /* 0x00000003ff037219 */ /* 0x000fe4000001160a */
[----:B------:R-:W-:-:S02]  /*1670*/  PLOP3.LUT P0, PT, P0, P1, PT, 0xf8, 0x8f ;  /* 0x00000000008f781c */ /* 0x000fc40000703f70 */
[----:B------:R-:W-:Y:S02]  /*1680*/  SHF.R.U32.HI R11, RZ, 0x1, R3 ;  /* 0x00000001ff0b7819 */ /* 0x000fe40000011603 */
[----:B------:R-:W-:-:S04]  /*1690*/  SEL R8, RZ, 0x1, !P0 ;  /* 0x00000001ff087807 */ /* 0x000fc80004000000 */
[----:B------:R-:W-:-:S04]  /*16a0*/  LOP3.LUT R8, R8, 0x1, R11, 0xf8, !PT ;  /* 0x0000000108087812 */ /* 0x000fc800078ef80b */
[----:B------:R-:W-:-:S04]  /*16b0*/  LOP3.LUT R8, R8, R3, RZ, 0xc0, !PT ;  /* 0x0000000308087212 */ /* 0x000fc800078ec0ff */
[----:B------:R-:W-:-:S04]  /*16c0*/  IADD3 R11, PT, PT, R11, R8, RZ ;  /* 0x000000080b0b7210 */ /* 0x000fc80007ffe0ff */
[----:B------:R-:W-:Y:S01]  /*16d0*/  LOP3.LUT R0, R11, R0, RZ, 0xfc, !PT ;  /* 0x000000000b007212 */ /* 0x000fe200078efcff */
[----:B------:R-:W-:Y:S06]  /*16e0*/  BRA `(.L_x_23) ;  /* 0x0000000000107947 */ /* 0x000fec0003800000 */
.L_x_22:
[----:B------:R-:W-:-:S04]  /*16f0*/  LOP3.LUT R0, R0, 0x80000000, RZ, 0xc0, !PT ;  /* 0x8000000000007812 */ /* 0x000fc800078ec0ff */
[----:B------:R-:W-:Y:S01]  /*1700*/  LOP3.LUT R0, R0, 0x7f800000, RZ, 0xfc, !PT ;  /* 0x7f80000000007812 */ /* 0x000fe200078efcff */
[----:B------:R-:W-:Y:S06]  /*1710*/  BRA `(.L_x_23) ;  /* 0x0000000000047947 */ /* 0x000fec0003800000 */
.L_x_21:
[----:B------:R-:W-:-:S07]  /*1720*/  IMAD R0, R23, 0x800000, R0 ;  /* 0x0080000017007824 */ /* 0x000fce00078e0200 */
.L_x_23:
[----:B------:R-:W-:Y:S05]  /*1730*/  BSYNC.RECONVERGENT B2 ;  /* 0x0000000000027941 */ /* 0x000fea0003800200 */
.L_x_20:
[----:B------:R-:W-:Y:S05]  /*1740*/  BRA `(.L_x_24) ;  /* 0x0000000000207947 */ /* 0x000fea0003800000 */
.L_x_19:
[----:B------:R-:W-:-:S04]  /*1750*/  LOP3.LUT R0, R3, 0x80000000, R0, 0x48, !PT ;  /* 0x8000000003007812 */ /* 0x000fc800078e4800 */
[----:B------:R-:W-:Y:S01]  /*1760*/  LOP3.LUT R0, R0, 0x7f800000, RZ, 0xfc, !PT ;  /* 0x7f80000000007812 */ /* 0x000fe200078efcff */
[----:B------:R-:W-:Y:S06]  /*1770*/  BRA `(.L_x_24) ;  /* 0x0000000000147947 */ /* 0x000fec0003800000 */
.L_x_18:
[----:B------:R-:W-:Y:S01]  /*1780*/  LOP3.LUT R0, R3, 0x80000000, R0, 0x48, !PT ;  /* 0x8000000003007812 */ /* 0x000fe200078e4800 */
[----:B------:R-:W-:Y:S06]  /*1790*/  BRA `(.L_x_24) ;  /* 0x00000000000c7947 */ /* 0x000fec0003800000 */
.L_x_17:
[----:B------:R-:W0:Y:S01]  /*17a0*/  MUFU.RSQ R0, -QNAN ;  /* 0xffc0000000007908 */ /* 0x000e220000001400 */
[----:B------:R-:W-:Y:S05]  /*17b0*/  BRA `(.L_x_24) ;  /* 0x0000000000047947 */ /* 0x000fea0003800000 */
.L_x_16:
[----:B------:R-:W-:-:S07]  /*17c0*/  FADD.FTZ R0, R0, R3 ;  /* 0x0000000300007221 */ /* 0x000fce0000010000 */
.L_x_24:
[----:B------:R-:W-:Y:S05]  /*17d0*/  BSYNC.RECONVERGENT B1 ;  /* 0x0000000000017941 */ /* 0x000fea0003800200 */
.L_x_14:
[----:B------:R-:W-:-:S04]  /*17e0*/  HFMA2 R3, -RZ, RZ, 0, 0 ;  /* 0x00000000ff037431 */ /* 0x000fc800000001ff */
[----:B0-----:R-:W-:Y:S05]  /*17f0*/  RET.REL.NODEC R2 `(_Z16enhance_kernel16PKtPtiifffj) ;  /* 0xffffffe802007950 */ /* 0x001fea0003c3ffff */
.L_x_25:
[----:B------:R-:W-:-:S00]  /*1800*/  BRA `(.L_x_25) ;  /* 0xfffffffc00fc7947 */ /* 0x000fc0000383ffff */
[----:B------:R-:W-:-:S00]  /*1810*/  NOP ;  /* 0x0000000000007918 */ /* 0x000fc00000000000 */
        /* <DEDUP_REMOVED lines=14> */
.L_x_26:


//--------------------- .nv.shared.reserved.0     --------------------------
	.section	.nv.shared.reserved.0,"aw",@nobits
	.weak		__nv_reservedSMEM_offset_0_alias
	.size		__nv_reservedSMEM_offset_0_alias, 0, 64
	.other		__nv_reservedSMEM_offset_0_alias,@"STO_CUDA_RESERVED_SHARED STV_DEFAULT"
__nv_reservedSMEM_offset_0_alias:
	.zero		0
	.zero		64


//--------------------- .nv.constant0._Z16enhance_kernel16PKtPtiifffj --------------------------
	.section	.nv.constant0._Z16enhance_kernel16PKtPtiifffj,"a",@progbits
	.sectionflags	@""
	.align	4
.nv.constant0._Z16enhance_kernel16PKtPtiifffj:
	.zero		936


//--------------------- SYMBOLS --------------------------

	.type		.nv.reservedSmem.offset0,@object
	.size		.nv.reservedSmem.offset0,0x4
